//
// Generated by NVIDIA NVVM Compiler
//
// Compiler Build ID: CL-36424714
// Cuda compilation tools, release 13.0, V13.0.88
// Based on NVVM 20.0.0
//

.version 9.0
.target sm_100
.address_size 64

	// .globl	_Z8k_lu_f32iPfii

.visible .entry _Z8k_lu_f32iPfii(
	.param .u32 _Z8k_lu_f32iPfii_param_0,
	.param .u64 .ptr .align 1 _Z8k_lu_f32iPfii_param_1,
	.param .u32 _Z8k_lu_f32iPfii_param_2,
	.param .u32 _Z8k_lu_f32iPfii_param_3
)
{
	.reg .pred 	%p<13>;
	.reg .b16 	%rs<17>;
	.reg .b32 	%r<61>;
	.reg .b32 	%f<51>;
	.reg .b64 	%rd<48>;

	ld.param.u32 	%r31, [_Z8k_lu_f32iPfii_param_0];
	ld.param.u64 	%rd4, [_Z8k_lu_f32iPfii_param_1];
	ld.param.u32 	%r32, [_Z8k_lu_f32iPfii_param_2];
	ld.param.u32 	%r33, [_Z8k_lu_f32iPfii_param_3];
	cvta.to.global.u64 	%rd1, %rd4;
	setp.lt.s32 	%p1, %r31, 1;
	@%p1 bra 	$L__BB0_18;
	add.s32 	%r1, %r31, -2;
	cvt.u16.u32 	%rs1, %r31;
	shl.b32 	%r2, %r32, 3;
	mov.b32 	%r52, 0;
	mov.b16 	%rs15, 0;
	mul.wide.s32 	%rd41, %r32, 4;
	mov.u16 	%rs16, %rs15;
$L__BB0_2:
	xor.b16  	%rs9, %rs15, 3;
	add.s16 	%rs4, %rs9, %rs1;
	add.s32 	%r4, %r52, 1;
	setp.ge.s32 	%p2, %r4, %r31;
	@%p2 bra 	$L__BB0_17;
	not.b32 	%r35, %r52;
	add.s32 	%r36, %r31, %r35;
	not.b16 	%rs10, %rs16;
	cvt.u16.u32 	%rs11, %r31;
	add.s16 	%rs12, %rs10, %rs11;
	cvt.u32.u16 	%r37, %rs12;
	and.b32  	%r38, %r37, 7;
	add.s32 	%r5, %r38, -1;
	mul.lo.s32 	%r6, %r52, %r32;
	mul.lo.s32 	%r7, %r52, %r33;
	add.s32 	%r39, %r7, %r6;
	mul.wide.s32 	%rd5, %r39, 4;
	add.s64 	%rd2, %rd1, %rd5;
	and.b32  	%r8, %r36, 7;
	and.b32  	%r9, %r37, 3;
	and.b32  	%r40, %r36, -8;
	neg.s32 	%r10, %r40;
	mul.lo.s32 	%r11, %r32, %r4;
	sub.s32 	%r41, %r1, %r52;
	mov.u32 	%r53, %r4;
$L__BB0_4:
	setp.lt.u32 	%p3, %r41, 7;
	mul.lo.s32 	%r13, %r53, %r33;
	add.s32 	%r42, %r13, %r6;
	mul.wide.s32 	%rd6, %r42, 4;
	add.s64 	%rd3, %rd1, %rd6;
	ld.global.f32 	%f2, [%rd3];
	neg.f32 	%f3, %f2;
	ld.global.f32 	%f4, [%rd2];
	div.rn.f32 	%f1, %f3, %f4;
	mov.u32 	%r59, %r4;
	@%p3 bra 	$L__BB0_8;
	add.s32 	%r55, %r7, %r11;
	add.s32 	%r54, %r11, %r13;
	mov.u32 	%r56, %r10;
	mov.u32 	%r57, %r52;
$L__BB0_6:
	.pragma "nounroll";
	mul.wide.s32 	%rd7, %r54, 4;
	add.s64 	%rd8, %rd1, %rd7;
	ld.global.f32 	%f5, [%rd8];
	mul.wide.s32 	%rd9, %r55, 4;
	add.s64 	%rd10, %rd1, %rd9;
	ld.global.f32 	%f6, [%rd10];
	fma.rn.f32 	%f7, %f1, %f6, %f5;
	st.global.f32 	[%rd8], %f7;
	mul.wide.s32 	%rd11, %r32, 4;
	add.s64 	%rd12, %rd8, %rd11;
	ld.global.f32 	%f8, [%rd12];
	add.s64 	%rd13, %rd10, %rd11;
	ld.global.f32 	%f9, [%rd13];
	fma.rn.f32 	%f10, %f1, %f9, %f8;
	st.global.f32 	[%rd12], %f10;
	add.s64 	%rd14, %rd12, %rd11;
	ld.global.f32 	%f11, [%rd14];
	add.s64 	%rd15, %rd13, %rd11;
	ld.global.f32 	%f12, [%rd15];
	fma.rn.f32 	%f13, %f1, %f12, %f11;
	st.global.f32 	[%rd14], %f13;
	add.s64 	%rd16, %rd14, %rd11;
	ld.global.f32 	%f14, [%rd16];
	add.s64 	%rd17, %rd15, %rd11;
	ld.global.f32 	%f15, [%rd17];
	fma.rn.f32 	%f16, %f1, %f15, %f14;
	st.global.f32 	[%rd16], %f16;
	add.s64 	%rd18, %rd16, %rd11;
	ld.global.f32 	%f17, [%rd18];
	add.s64 	%rd19, %rd17, %rd11;
	ld.global.f32 	%f18, [%rd19];
	fma.rn.f32 	%f19, %f1, %f18, %f17;
	st.global.f32 	[%rd18], %f19;
	add.s64 	%rd20, %rd18, %rd11;
	ld.global.f32 	%f20, [%rd20];
	add.s64 	%rd21, %rd19, %rd11;
	ld.global.f32 	%f21, [%rd21];
	fma.rn.f32 	%f22, %f1, %f21, %f20;
	st.global.f32 	[%rd20], %f22;
	add.s64 	%rd22, %rd20, %rd11;
	ld.global.f32 	%f23, [%rd22];
	add.s64 	%rd23, %rd21, %rd11;
	ld.global.f32 	%f24, [%rd23];
	fma.rn.f32 	%f25, %f1, %f24, %f23;
	st.global.f32 	[%rd22], %f25;
	add.s64 	%rd24, %rd22, %rd11;
	ld.global.f32 	%f26, [%rd24];
	add.s64 	%rd25, %rd23, %rd11;
	ld.global.f32 	%f27, [%rd25];
	fma.rn.f32 	%f28, %f1, %f27, %f26;
	st.global.f32 	[%rd24], %f28;
	add.s32 	%r57, %r57, 8;
	add.s32 	%r56, %r56, 8;
	add.s32 	%r55, %r55, %r2;
	add.s32 	%r54, %r54, %r2;
	setp.ne.s32 	%p4, %r56, 0;
	@%p4 bra 	$L__BB0_6;
	add.s32 	%r59, %r57, 1;
$L__BB0_8:
	setp.eq.s32 	%p5, %r8, 0;
	@%p5 bra 	$L__BB0_16;
	setp.lt.u32 	%p6, %r5, 3;
	@%p6 bra 	$L__BB0_11;
	mul.lo.s32 	%r43, %r59, %r32;
	add.s32 	%r44, %r43, %r13;
	mul.wide.s32 	%rd26, %r44, 4;
	add.s64 	%rd27, %rd1, %rd26;
	ld.global.f32 	%f29, [%rd27];
	add.s32 	%r45, %r43, %r7;
	mul.wide.s32 	%rd28, %r45, 4;
	add.s64 	%rd29, %rd1, %rd28;
	ld.global.f32 	%f30, [%rd29];
	fma.rn.f32 	%f31, %f1, %f30, %f29;
	st.global.f32 	[%rd27], %f31;
	mul.wide.s32 	%rd30, %r32, 4;
	add.s64 	%rd31, %rd27, %rd30;
	ld.global.f32 	%f32, [%rd31];
	add.s64 	%rd32, %rd29, %rd30;
	ld.global.f32 	%f33, [%rd32];
	fma.rn.f32 	%f34, %f1, %f33, %f32;
	st.global.f32 	[%rd31], %f34;
	add.s64 	%rd33, %rd31, %rd30;
	ld.global.f32 	%f35, [%rd33];
	add.s64 	%rd34, %rd32, %rd30;
	ld.global.f32 	%f36, [%rd34];
	fma.rn.f32 	%f37, %f1, %f36, %f35;
	st.global.f32 	[%rd33], %f37;
	add.s64 	%rd35, %rd33, %rd30;
	ld.global.f32 	%f38, [%rd35];
	add.s64 	%rd36, %rd34, %rd30;
	ld.global.f32 	%f39, [%rd36];
	fma.rn.f32 	%f40, %f1, %f39, %f38;
	st.global.f32 	[%rd35], %f40;
	add.s32 	%r59, %r59, 4;
$L__BB0_11:
	setp.eq.s32 	%p7, %r9, 0;
	@%p7 bra 	$L__BB0_16;
	and.b16  	%rs13, %rs4, 3;
	setp.eq.s16 	%p8, %rs13, 1;
	@%p8 bra 	$L__BB0_14;
	mul.lo.s32 	%r46, %r59, %r32;
	add.s32 	%r47, %r46, %r13;
	mul.wide.s32 	%rd37, %r47, 4;
	add.s64 	%rd38, %rd1, %rd37;
	ld.global.f32 	%f41, [%rd38];
	add.s32 	%r48, %r46, %r7;
	mul.wide.s32 	%rd39, %r48, 4;
	add.s64 	%rd40, %rd1, %rd39;
	ld.global.f32 	%f42, [%rd40];
	fma.rn.f32 	%f43, %f1, %f42, %f41;
	st.global.f32 	[%rd38], %f43;
	add.s64 	%rd42, %rd38, %rd41;
	ld.global.f32 	%f44, [%rd42];
	add.s64 	%rd43, %rd40, %rd41;
	ld.global.f32 	%f45, [%rd43];
	fma.rn.f32 	%f46, %f1, %f45, %f44;
	st.global.f32 	[%rd42], %f46;
	add.s32 	%r59, %r59, 2;
$L__BB0_14:
	and.b16  	%rs14, %rs4, 1;
	setp.eq.b16 	%p9, %rs14, 1;
	not.pred 	%p10, %p9;
	@%p10 bra 	$L__BB0_16;
	mul.lo.s32 	%r49, %r59, %r32;
	add.s32 	%r50, %r49, %r13;
	mul.wide.s32 	%rd44, %r50, 4;
	add.s64 	%rd45, %rd1, %rd44;
	ld.global.f32 	%f47, [%rd45];
	add.s32 	%r51, %r49, %r7;
	mul.wide.s32 	%rd46, %r51, 4;
	add.s64 	%rd47, %rd1, %rd46;
	ld.global.f32 	%f48, [%rd47];
	fma.rn.f32 	%f49, %f1, %f48, %f47;
	st.global.f32 	[%rd45], %f49;
$L__BB0_16:
	neg.f32 	%f50, %f1;
	st.global.f32 	[%rd3], %f50;
	add.s32 	%r53, %r53, 1;
	setp.ne.s32 	%p11, %r53, %r31;
	@%p11 bra 	$L__BB0_4;
$L__BB0_17:
	setp.ne.s32 	%p12, %r4, %r31;
	add.s16 	%rs16, %rs16, 1;
	add.s16 	%rs15, %rs15, 1;
	mov.u32 	%r52, %r4;
	@%p12 bra 	$L__BB0_2;
$L__BB0_18:
	ret;

}
	// .globl	_Z20k_lu_solve_lower_f32iiPKfiiS0_iiPfii
.visible .entry _Z20k_lu_solve_lower_f32iiPKfiiS0_iiPfii(
	.param .u32 _Z20k_lu_solve_lower_f32iiPKfiiS0_iiPfii_param_0,
	.param .u32 _Z20k_lu_solve_lower_f32iiPKfiiS0_iiPfii_param_1,
	.param .u64 .ptr .align 1 _Z20k_lu_solve_lower_f32iiPKfiiS0_iiPfii_param_2,
	.param .u32 _Z20k_lu_solve_lower_f32iiPKfiiS0_iiPfii_param_3,
	.param .u32 _Z20k_lu_solve_lower_f32iiPKfiiS0_iiPfii_param_4,
	.param .u64 .ptr .align 1 _Z20k_lu_solve_lower_f32iiPKfiiS0_iiPfii_param_5,
	.param .u32 _Z20k_lu_solve_lower_f32iiPKfiiS0_iiPfii_param_6,
	.param .u32 _Z20k_lu_solve_lower_f32iiPKfiiS0_iiPfii_param_7,
	.param .u64 .ptr .align 1 _Z20k_lu_solve_lower_f32iiPKfiiS0_iiPfii_param_8,
	.param .u32 _Z20k_lu_solve_lower_f32iiPKfiiS0_iiPfii_param_9,
	.param .u32 _Z20k_lu_solve_lower_f32iiPKfiiS0_iiPfii_param_10
)
{
	.reg .pred 	%p<14>;
	.reg .b16 	%rs<11>;
	.reg .b32 	%r<58>;
	.reg .b32 	%f<81>;
	.reg .b64 	%rd<55>;

	ld.param.u32 	%r22, [_Z20k_lu_solve_lower_f32iiPKfiiS0_iiPfii_param_0];
	ld.param.u32 	%r27, [_Z20k_lu_solve_lower_f32iiPKfiiS0_iiPfii_param_1];
	ld.param.u64 	%rd5, [_Z20k_lu_solve_lower_f32iiPKfiiS0_iiPfii_param_2];
	ld.param.u32 	%r23, [_Z20k_lu_solve_lower_f32iiPKfiiS0_iiPfii_param_3];
	ld.param.u64 	%rd4, [_Z20k_lu_solve_lower_f32iiPKfiiS0_iiPfii_param_5];
	ld.param.u32 	%r28, [_Z20k_lu_solve_lower_f32iiPKfiiS0_iiPfii_param_6];
	ld.param.u64 	%rd6, [_Z20k_lu_solve_lower_f32iiPKfiiS0_iiPfii_param_8];
	ld.param.u32 	%r29, [_Z20k_lu_solve_lower_f32iiPKfiiS0_iiPfii_param_9];
	ld.param.u32 	%r26, [_Z20k_lu_solve_lower_f32iiPKfiiS0_iiPfii_param_10];
	cvta.to.global.u64 	%rd1, %rd5;
	cvta.to.global.u64 	%rd2, %rd6;
	mov.u32 	%r30, %tid.x;
	mov.u32 	%r31, %ctaid.x;
	shl.b32 	%r32, %r31, 6;
	add.s32 	%r33, %r32, %r30;
	mul.lo.s32 	%r1, %r29, %r33;
	mul.lo.s32 	%r2, %r28, %r33;
	setp.ge.s32 	%p1, %r33, %r27;
	setp.lt.s32 	%p2, %r22, 1;
	or.pred  	%p3, %p1, %p2;
	@%p3 bra 	$L__BB1_15;
	shl.b32 	%r3, %r26, 3;
	shl.b32 	%r4, %r23, 3;
	cvta.to.global.u64 	%rd3, %rd4;
	mov.b32 	%r51, 0;
	mov.b16 	%rs9, 0;
	mul.wide.s32 	%rd45, %r23, 4;
	mul.wide.s32 	%rd47, %r26, 4;
	mov.u16 	%rs10, %rs9;
$L__BB1_2:
	ld.param.u32 	%r50, [_Z20k_lu_solve_lower_f32iiPKfiiS0_iiPfii_param_7];
	mad.lo.s32 	%r35, %r51, %r50, %r2;
	mul.wide.s32 	%rd7, %r35, 4;
	add.s64 	%rd8, %rd3, %rd7;
	ld.global.f32 	%f80, [%rd8];
	setp.eq.s32 	%p4, %r51, 0;
	@%p4 bra 	$L__BB1_14;
	ld.param.u32 	%r49, [_Z20k_lu_solve_lower_f32iiPKfiiS0_iiPfii_param_4];
	mul.lo.s32 	%r6, %r51, %r49;
	setp.lt.u32 	%p5, %r51, 8;
	mov.b32 	%r56, 0;
	@%p5 bra 	$L__BB1_6;
	and.b32  	%r37, %r51, -8;
	neg.s32 	%r54, %r37;
	mov.u32 	%r52, %r6;
	mov.u32 	%r53, %r1;
$L__BB1_5:
	.pragma "nounroll";
	and.b32  	%r56, %r51, 2147483640;
	mul.wide.s32 	%rd9, %r52, 4;
	add.s64 	%rd10, %rd1, %rd9;
	ld.global.f32 	%f15, [%rd10];
	mul.wide.s32 	%rd11, %r53, 4;
	add.s64 	%rd12, %rd2, %rd11;
	ld.global.f32 	%f16, [%rd12];
	mul.f32 	%f17, %f15, %f16;
	sub.f32 	%f18, %f80, %f17;
	mul.wide.s32 	%rd13, %r23, 4;
	add.s64 	%rd14, %rd10, %rd13;
	ld.global.f32 	%f19, [%rd14];
	mul.wide.s32 	%rd15, %r26, 4;
	add.s64 	%rd16, %rd12, %rd15;
	ld.global.f32 	%f20, [%rd16];
	mul.f32 	%f21, %f19, %f20;
	sub.f32 	%f22, %f18, %f21;
	add.s64 	%rd17, %rd14, %rd13;
	ld.global.f32 	%f23, [%rd17];
	add.s64 	%rd18, %rd16, %rd15;
	ld.global.f32 	%f24, [%rd18];
	mul.f32 	%f25, %f23, %f24;
	sub.f32 	%f26, %f22, %f25;
	add.s64 	%rd19, %rd17, %rd13;
	ld.global.f32 	%f27, [%rd19];
	add.s64 	%rd20, %rd18, %rd15;
	ld.global.f32 	%f28, [%rd20];
	mul.f32 	%f29, %f27, %f28;
	sub.f32 	%f30, %f26, %f29;
	add.s64 	%rd21, %rd19, %rd13;
	ld.global.f32 	%f31, [%rd21];
	add.s64 	%rd22, %rd20, %rd15;
	ld.global.f32 	%f32, [%rd22];
	mul.f32 	%f33, %f31, %f32;
	sub.f32 	%f34, %f30, %f33;
	add.s64 	%rd23, %rd21, %rd13;
	ld.global.f32 	%f35, [%rd23];
	add.s64 	%rd24, %rd22, %rd15;
	ld.global.f32 	%f36, [%rd24];
	mul.f32 	%f37, %f35, %f36;
	sub.f32 	%f38, %f34, %f37;
	add.s64 	%rd25, %rd23, %rd13;
	ld.global.f32 	%f39, [%rd25];
	add.s64 	%rd26, %rd24, %rd15;
	ld.global.f32 	%f40, [%rd26];
	mul.f32 	%f41, %f39, %f40;
	sub.f32 	%f42, %f38, %f41;
	add.s64 	%rd27, %rd25, %rd13;
	ld.global.f32 	%f43, [%rd27];
	add.s64 	%rd28, %rd26, %rd15;
	ld.global.f32 	%f44, [%rd28];
	mul.f32 	%f45, %f43, %f44;
	sub.f32 	%f80, %f42, %f45;
	add.s32 	%r54, %r54, 8;
	add.s32 	%r53, %r53, %r3;
	add.s32 	%r52, %r52, %r4;
	setp.ne.s32 	%p6, %r54, 0;
	@%p6 bra 	$L__BB1_5;
$L__BB1_6:
	and.b32  	%r38, %r51, 7;
	setp.eq.s32 	%p7, %r38, 0;
	@%p7 bra 	$L__BB1_14;
	cvt.u32.u16 	%r39, %rs10;
	and.b32  	%r16, %r39, 7;
	add.s32 	%r40, %r16, -1;
	setp.lt.u32 	%p8, %r40, 3;
	@%p8 bra 	$L__BB1_9;
	mad.lo.s32 	%r41, %r56, %r23, %r6;
	mul.wide.s32 	%rd29, %r41, 4;
	add.s64 	%rd30, %rd1, %rd29;
	ld.global.f32 	%f47, [%rd30];
	mad.lo.s32 	%r42, %r56, %r26, %r1;
	mul.wide.s32 	%rd31, %r42, 4;
	add.s64 	%rd32, %rd2, %rd31;
	ld.global.f32 	%f48, [%rd32];
	mul.f32 	%f49, %f47, %f48;
	sub.f32 	%f50, %f80, %f49;
	add.s64 	%rd34, %rd30, %rd45;
	ld.global.f32 	%f51, [%rd34];
	add.s64 	%rd36, %rd32, %rd47;
	ld.global.f32 	%f52, [%rd36];
	mul.f32 	%f53, %f51, %f52;
	sub.f32 	%f54, %f50, %f53;
	add.s64 	%rd37, %rd34, %rd45;
	ld.global.f32 	%f55, [%rd37];
	add.s64 	%rd38, %rd36, %rd47;
	ld.global.f32 	%f56, [%rd38];
	mul.f32 	%f57, %f55, %f56;
	sub.f32 	%f58, %f54, %f57;
	add.s64 	%rd39, %rd37, %rd45;
	ld.global.f32 	%f59, [%rd39];
	add.s64 	%rd40, %rd38, %rd47;
	ld.global.f32 	%f60, [%rd40];
	mul.f32 	%f61, %f59, %f60;
	sub.f32 	%f80, %f58, %f61;
	add.s32 	%r56, %r56, 4;
$L__BB1_9:
	and.b32  	%r43, %r16, 3;
	setp.eq.s32 	%p9, %r43, 0;
	@%p9 bra 	$L__BB1_14;
	and.b16  	%rs7, %rs9, 3;
	setp.eq.s16 	%p10, %rs7, 1;
	@%p10 bra 	$L__BB1_12;
	mad.lo.s32 	%r44, %r56, %r23, %r6;
	mul.wide.s32 	%rd41, %r44, 4;
	add.s64 	%rd42, %rd1, %rd41;
	ld.global.f32 	%f63, [%rd42];
	mad.lo.s32 	%r45, %r56, %r26, %r1;
	mul.wide.s32 	%rd43, %r45, 4;
	add.s64 	%rd44, %rd2, %rd43;
	ld.global.f32 	%f64, [%rd44];
	mul.f32 	%f65, %f63, %f64;
	sub.f32 	%f66, %f80, %f65;
	add.s64 	%rd46, %rd42, %rd45;
	ld.global.f32 	%f67, [%rd46];
	add.s64 	%rd48, %rd44, %rd47;
	ld.global.f32 	%f68, [%rd48];
	mul.f32 	%f69, %f67, %f68;
	sub.f32 	%f80, %f66, %f69;
	add.s32 	%r56, %r56, 2;
$L__BB1_12:
	and.b16  	%rs8, %rs9, 1;
	setp.eq.b16 	%p11, %rs8, 1;
	not.pred 	%p12, %p11;
	@%p12 bra 	$L__BB1_14;
	mad.lo.s32 	%r46, %r56, %r23, %r6;
	mul.wide.s32 	%rd49, %r46, 4;
	add.s64 	%rd50, %rd1, %rd49;
	ld.global.f32 	%f70, [%rd50];
	mad.lo.s32 	%r47, %r56, %r26, %r1;
	mul.wide.s32 	%rd51, %r47, 4;
	add.s64 	%rd52, %rd2, %rd51;
	ld.global.f32 	%f71, [%rd52];
	mul.f32 	%f72, %f70, %f71;
	sub.f32 	%f80, %f80, %f72;
$L__BB1_14:
	mad.lo.s32 	%r48, %r51, %r26, %r1;
	mul.wide.s32 	%rd53, %r48, 4;
	add.s64 	%rd54, %rd2, %rd53;
	st.global.f32 	[%rd54], %f80;
	add.s32 	%r51, %r51, 1;
	setp.ne.s32 	%p13, %r51, %r22;
	add.s16 	%rs10, %rs10, 1;
	add.s16 	%rs9, %rs9, 1;
	@%p13 bra 	$L__BB1_2;
$L__BB1_15:
	ret;

}
	// .globl	_Z20k_lu_solve_upper_f32iiPKfiiS0_iiPfii
.visible .entry _Z20k_lu_solve_upper_f32iiPKfiiS0_iiPfii(
	.param .u32 _Z20k_lu_solve_upper_f32iiPKfiiS0_iiPfii_param_0,
	.param .u32 _Z20k_lu_solve_upper_f32iiPKfiiS0_iiPfii_param_1,
	.param .u64 .ptr .align 1 _Z20k_lu_solve_upper_f32iiPKfiiS0_iiPfii_param_2,
	.param .u32 _Z20k_lu_solve_upper_f32iiPKfiiS0_iiPfii_param_3,
	.param .u32 _Z20k_lu_solve_upper_f32iiPKfiiS0_iiPfii_param_4,
	.param .u64 .ptr .align 1 _Z20k_lu_solve_upper_f32iiPKfiiS0_iiPfii_param_5,
	.param .u32 _Z20k_lu_solve_upper_f32iiPKfiiS0_iiPfii_param_6,
	.param .u32 _Z20k_lu_solve_upper_f32iiPKfiiS0_iiPfii_param_7,
	.param .u64 .ptr .align 1 _Z20k_lu_solve_upper_f32iiPKfiiS0_iiPfii_param_8,
	.param .u32 _Z20k_lu_solve_upper_f32iiPKfiiS0_iiPfii_param_9,
	.param .u32 _Z20k_lu_solve_upper_f32iiPKfiiS0_iiPfii_param_10
)
{
	.reg .pred 	%p<14>;
	.reg .b16 	%rs<11>;
	.reg .b32 	%r<163>;
	.reg .b32 	%f<83>;
	.reg .b64 	%rd<74>;

	ld.param.u32 	%r68, [_Z20k_lu_solve_upper_f32iiPKfiiS0_iiPfii_param_0];
	ld.param.u32 	%r73, [_Z20k_lu_solve_upper_f32iiPKfiiS0_iiPfii_param_1];
	ld.param.u64 	%rd4, [_Z20k_lu_solve_upper_f32iiPKfiiS0_iiPfii_param_2];
	ld.param.u32 	%r69, [_Z20k_lu_solve_upper_f32iiPKfiiS0_iiPfii_param_3];
	ld.param.u32 	%r74, [_Z20k_lu_solve_upper_f32iiPKfiiS0_iiPfii_param_6];
	ld.param.u64 	%rd5, [_Z20k_lu_solve_upper_f32iiPKfiiS0_iiPfii_param_8];
	ld.param.u32 	%r75, [_Z20k_lu_solve_upper_f32iiPKfiiS0_iiPfii_param_9];
	ld.param.u32 	%r72, [_Z20k_lu_solve_upper_f32iiPKfiiS0_iiPfii_param_10];
	cvta.to.global.u64 	%rd1, %rd5;
	cvta.to.global.u64 	%rd2, %rd4;
	mov.u32 	%r76, %tid.x;
	mov.u32 	%r77, %ctaid.x;
	shl.b32 	%r78, %r77, 6;
	add.s32 	%r79, %r78, %r76;
	mul.lo.s32 	%r1, %r75, %r79;
	mul.lo.s32 	%r2, %r74, %r79;
	setp.ge.s32 	%p1, %r79, %r73;
	setp.lt.s32 	%p2, %r68, 1;
	or.pred  	%p3, %p1, %p2;
	@%p3 bra 	$L__BB2_15;
	add.s32 	%r81, %r68, -2;
	add.s32 	%r82, %r68, -3;
	add.s32 	%r83, %r68, -4;
	add.s32 	%r84, %r68, -5;
	add.s32 	%r85, %r68, -6;
	add.s32 	%r86, %r68, -7;
	add.s32 	%r87, %r68, -8;
	mul.lo.s32 	%r3, %r69, %r87;
	add.s32 	%r88, %r68, -1;
	mad.lo.s32 	%r4, %r72, %r81, %r1;
	mad.lo.s32 	%r5, %r72, %r82, %r1;
	mad.lo.s32 	%r6, %r72, %r83, %r1;
	mad.lo.s32 	%r7, %r72, %r84, %r1;
	mad.lo.s32 	%r8, %r72, %r85, %r1;
	mad.lo.s32 	%r9, %r72, %r86, %r1;
	mad.lo.s32 	%r10, %r72, %r87, %r1;
	mad.lo.s32 	%r11, %r72, %r88, %r1;
	mov.b32 	%r140, 0;
	mov.b16 	%rs9, 0;
	mov.u16 	%rs10, %rs9;
	mov.u32 	%r141, %r68;
$L__BB2_2:
	mov.u32 	%r13, %r141;
	ld.param.u32 	%r139, [_Z20k_lu_solve_upper_f32iiPKfiiS0_iiPfii_param_7];
	ld.param.u64 	%rd73, [_Z20k_lu_solve_upper_f32iiPKfiiS0_iiPfii_param_5];
	add.s32 	%r141, %r13, -1;
	mad.lo.s32 	%r89, %r141, %r139, %r2;
	cvta.to.global.u64 	%rd6, %rd73;
	mul.wide.s32 	%rd7, %r89, 4;
	add.s64 	%rd8, %rd6, %rd7;
	ld.global.f32 	%f82, [%rd8];
	setp.le.s32 	%p4, %r68, %r13;
	@%p4 bra 	$L__BB2_14;
	ld.param.u32 	%r137, [_Z20k_lu_solve_upper_f32iiPKfiiS0_iiPfii_param_4];
	add.s32 	%r90, %r140, -1;
	mul.lo.s32 	%r15, %r141, %r137;
	setp.lt.u32 	%p5, %r90, 7;
	mov.u32 	%r160, %r68;
	@%p5 bra 	$L__BB2_6;
	add.s32 	%r91, %r68, -2;
	mad.lo.s32 	%r158, %r69, %r91, %r15;
	add.s32 	%r92, %r68, -3;
	mad.lo.s32 	%r157, %r69, %r92, %r15;
	add.s32 	%r93, %r68, -4;
	mad.lo.s32 	%r156, %r69, %r93, %r15;
	add.s32 	%r94, %r68, -5;
	mad.lo.s32 	%r155, %r69, %r94, %r15;
	add.s32 	%r95, %r68, -6;
	mad.lo.s32 	%r154, %r69, %r95, %r15;
	add.s32 	%r96, %r68, -7;
	mad.lo.s32 	%r153, %r69, %r96, %r15;
	add.s32 	%r152, %r3, %r15;
	add.s32 	%r97, %r68, -1;
	mad.lo.s32 	%r151, %r69, %r97, %r15;
	and.b32  	%r98, %r140, -8;
	neg.s32 	%r142, %r98;
	mov.u32 	%r143, %r11;
	mov.u32 	%r144, %r10;
	mov.u32 	%r145, %r9;
	mov.u32 	%r146, %r8;
	mov.u32 	%r147, %r7;
	mov.u32 	%r148, %r6;
	mov.u32 	%r149, %r5;
	mov.u32 	%r150, %r4;
	mov.u32 	%r160, %r68;
$L__BB2_5:
	.pragma "nounroll";
	mul.wide.s32 	%rd9, %r151, 4;
	add.s64 	%rd10, %rd2, %rd9;
	ld.global.f32 	%f15, [%rd10];
	mul.wide.s32 	%rd11, %r143, 4;
	add.s64 	%rd12, %rd1, %rd11;
	ld.global.f32 	%f16, [%rd12];
	mul.f32 	%f17, %f15, %f16;
	sub.f32 	%f18, %f82, %f17;
	mul.wide.s32 	%rd13, %r158, 4;
	add.s64 	%rd14, %rd2, %rd13;
	ld.global.f32 	%f19, [%rd14];
	mul.wide.s32 	%rd15, %r150, 4;
	add.s64 	%rd16, %rd1, %rd15;
	ld.global.f32 	%f20, [%rd16];
	mul.f32 	%f21, %f19, %f20;
	sub.f32 	%f22, %f18, %f21;
	mul.wide.s32 	%rd17, %r157, 4;
	add.s64 	%rd18, %rd2, %rd17;
	ld.global.f32 	%f23, [%rd18];
	mul.wide.s32 	%rd19, %r149, 4;
	add.s64 	%rd20, %rd1, %rd19;
	ld.global.f32 	%f24, [%rd20];
	mul.f32 	%f25, %f23, %f24;
	sub.f32 	%f26, %f22, %f25;
	mul.wide.s32 	%rd21, %r156, 4;
	add.s64 	%rd22, %rd2, %rd21;
	ld.global.f32 	%f27, [%rd22];
	mul.wide.s32 	%rd23, %r148, 4;
	add.s64 	%rd24, %rd1, %rd23;
	ld.global.f32 	%f28, [%rd24];
	mul.f32 	%f29, %f27, %f28;
	sub.f32 	%f30, %f26, %f29;
	mul.wide.s32 	%rd25, %r155, 4;
	add.s64 	%rd26, %rd2, %rd25;
	ld.global.f32 	%f31, [%rd26];
	mul.wide.s32 	%rd27, %r147, 4;
	add.s64 	%rd28, %rd1, %rd27;
	ld.global.f32 	%f32, [%rd28];
	mul.f32 	%f33, %f31, %f32;
	sub.f32 	%f34, %f30, %f33;
	mul.wide.s32 	%rd29, %r154, 4;
	add.s64 	%rd30, %rd2, %rd29;
	ld.global.f32 	%f35, [%rd30];
	mul.wide.s32 	%rd31, %r146, 4;
	add.s64 	%rd32, %rd1, %rd31;
	ld.global.f32 	%f36, [%rd32];
	mul.f32 	%f37, %f35, %f36;
	sub.f32 	%f38, %f34, %f37;
	mul.wide.s32 	%rd33, %r153, 4;
	add.s64 	%rd34, %rd2, %rd33;
	ld.global.f32 	%f39, [%rd34];
	mul.wide.s32 	%rd35, %r145, 4;
	add.s64 	%rd36, %rd1, %rd35;
	ld.global.f32 	%f40, [%rd36];
	mul.f32 	%f41, %f39, %f40;
	sub.f32 	%f42, %f38, %f41;
	add.s32 	%r160, %r160, -8;
	mul.wide.s32 	%rd37, %r152, 4;
	add.s64 	%rd38, %rd2, %rd37;
	ld.global.f32 	%f43, [%rd38];
	mul.wide.s32 	%rd39, %r144, 4;
	add.s64 	%rd40, %rd1, %rd39;
	ld.global.f32 	%f44, [%rd40];
	mul.f32 	%f45, %f43, %f44;
	sub.f32 	%f82, %f42, %f45;
	shl.b32 	%r99, %r69, 3;
	sub.s32 	%r158, %r158, %r99;
	sub.s32 	%r157, %r157, %r99;
	sub.s32 	%r156, %r156, %r99;
	sub.s32 	%r155, %r155, %r99;
	sub.s32 	%r154, %r154, %r99;
	sub.s32 	%r153, %r153, %r99;
	sub.s32 	%r152, %r152, %r99;
	sub.s32 	%r151, %r151, %r99;
	shl.b32 	%r100, %r72, 3;
	sub.s32 	%r150, %r150, %r100;
	sub.s32 	%r149, %r149, %r100;
	sub.s32 	%r148, %r148, %r100;
	sub.s32 	%r147, %r147, %r100;
	sub.s32 	%r146, %r146, %r100;
	sub.s32 	%r145, %r145, %r100;
	sub.s32 	%r144, %r144, %r100;
	sub.s32 	%r143, %r143, %r100;
	add.s32 	%r142, %r142, 8;
	setp.ne.s32 	%p6, %r142, 0;
	@%p6 bra 	$L__BB2_5;
$L__BB2_6:
	and.b32  	%r101, %r140, 7;
	setp.eq.s32 	%p7, %r101, 0;
	@%p7 bra 	$L__BB2_14;
	cvt.u32.u16 	%r102, %rs10;
	and.b32  	%r62, %r102, 7;
	add.s32 	%r103, %r62, -1;
	setp.lt.u32 	%p8, %r103, 3;
	@%p8 bra 	$L__BB2_9;
	add.s32 	%r104, %r160, -1;
	mul.lo.s32 	%r105, %r104, %r69;
	add.s32 	%r106, %r105, %r15;
	mul.wide.s32 	%rd41, %r106, 4;
	add.s64 	%rd42, %rd2, %rd41;
	ld.global.f32 	%f47, [%rd42];
	mul.lo.s32 	%r107, %r104, %r72;
	add.s32 	%r108, %r107, %r1;
	mul.wide.s32 	%rd43, %r108, 4;
	add.s64 	%rd44, %rd1, %rd43;
	ld.global.f32 	%f48, [%rd44];
	mul.f32 	%f49, %f47, %f48;
	sub.f32 	%f50, %f82, %f49;
	sub.s32 	%r109, %r105, %r69;
	add.s32 	%r110, %r109, %r15;
	mul.wide.s32 	%rd45, %r110, 4;
	add.s64 	%rd46, %rd2, %rd45;
	ld.global.f32 	%f51, [%rd46];
	sub.s32 	%r111, %r107, %r72;
	add.s32 	%r112, %r111, %r1;
	mul.wide.s32 	%rd47, %r112, 4;
	add.s64 	%rd48, %rd1, %rd47;
	ld.global.f32 	%f52, [%rd48];
	mul.f32 	%f53, %f51, %f52;
	sub.f32 	%f54, %f50, %f53;
	sub.s32 	%r113, %r109, %r69;
	add.s32 	%r114, %r113, %r15;
	mul.wide.s32 	%rd49, %r114, 4;
	add.s64 	%rd50, %rd2, %rd49;
	ld.global.f32 	%f55, [%rd50];
	sub.s32 	%r115, %r111, %r72;
	add.s32 	%r116, %r115, %r1;
	mul.wide.s32 	%rd51, %r116, 4;
	add.s64 	%rd52, %rd1, %rd51;
	ld.global.f32 	%f56, [%rd52];
	mul.f32 	%f57, %f55, %f56;
	sub.f32 	%f58, %f54, %f57;
	add.s32 	%r160, %r160, -4;
	sub.s32 	%r117, %r113, %r69;
	add.s32 	%r118, %r117, %r15;
	mul.wide.s32 	%rd53, %r118, 4;
	add.s64 	%rd54, %rd2, %rd53;
	ld.global.f32 	%f59, [%rd54];
	sub.s32 	%r119, %r115, %r72;
	add.s32 	%r120, %r119, %r1;
	mul.wide.s32 	%rd55, %r120, 4;
	add.s64 	%rd56, %rd1, %rd55;
	ld.global.f32 	%f60, [%rd56];
	mul.f32 	%f61, %f59, %f60;
	sub.f32 	%f82, %f58, %f61;
$L__BB2_9:
	and.b32  	%r121, %r62, 3;
	setp.eq.s32 	%p9, %r121, 0;
	@%p9 bra 	$L__BB2_14;
	and.b16  	%rs7, %rs9, 3;
	setp.eq.s16 	%p10, %rs7, 1;
	@%p10 bra 	$L__BB2_12;
	add.s32 	%r122, %r160, -1;
	mul.lo.s32 	%r123, %r122, %r69;
	add.s32 	%r124, %r123, %r15;
	mul.wide.s32 	%rd57, %r124, 4;
	add.s64 	%rd58, %rd2, %rd57;
	ld.global.f32 	%f63, [%rd58];
	mul.lo.s32 	%r125, %r122, %r72;
	add.s32 	%r126, %r125, %r1;
	mul.wide.s32 	%rd59, %r126, 4;
	add.s64 	%rd60, %rd1, %rd59;
	ld.global.f32 	%f64, [%rd60];
	mul.f32 	%f65, %f63, %f64;
	sub.f32 	%f66, %f82, %f65;
	add.s32 	%r160, %r160, -2;
	sub.s32 	%r127, %r123, %r69;
	add.s32 	%r128, %r127, %r15;
	mul.wide.s32 	%rd61, %r128, 4;
	add.s64 	%rd62, %rd2, %rd61;
	ld.global.f32 	%f67, [%rd62];
	sub.s32 	%r129, %r125, %r72;
	add.s32 	%r130, %r129, %r1;
	mul.wide.s32 	%rd63, %r130, 4;
	add.s64 	%rd64, %rd1, %rd63;
	ld.global.f32 	%f68, [%rd64];
	mul.f32 	%f69, %f67, %f68;
	sub.f32 	%f82, %f66, %f69;
$L__BB2_12:
	and.b16  	%rs8, %rs9, 1;
	setp.eq.b16 	%p11, %rs8, 1;
	not.pred 	%p12, %p11;
	@%p12 bra 	$L__BB2_14;
	add.s32 	%r131, %r160, -1;
	mad.lo.s32 	%r132, %r131, %r69, %r15;
	mul.wide.s32 	%rd65, %r132, 4;
	add.s64 	%rd66, %rd2, %rd65;
	ld.global.f32 	%f70, [%rd66];
	mad.lo.s32 	%r133, %r131, %r72, %r1;
	mul.wide.s32 	%rd67, %r133, 4;
	add.s64 	%rd68, %rd1, %rd67;
	ld.global.f32 	%f71, [%rd68];
	mul.f32 	%f72, %f70, %f71;
	sub.f32 	%f82, %f82, %f72;
$L__BB2_14:
	ld.param.u32 	%r138, [_Z20k_lu_solve_upper_f32iiPKfiiS0_iiPfii_param_4];
	add.s32 	%r134, %r138, %r69;
	mul.lo.s32 	%r135, %r141, %r134;
	mul.wide.s32 	%rd69, %r135, 4;
	add.s64 	%rd70, %rd2, %rd69;
	ld.global.f32 	%f73, [%rd70];
	div.rn.f32 	%f74, %f82, %f73;
	mad.lo.s32 	%r136, %r141, %r72, %r1;
	mul.wide.s32 	%rd71, %r136, 4;
	add.s64 	%rd72, %rd1, %rd71;
	st.global.f32 	[%rd72], %f74;
	setp.gt.u32 	%p13, %r13, 1;
	add.s32 	%r140, %r140, 1;
	add.s16 	%rs10, %rs10, 1;
	add.s16 	%rs9, %rs9, 1;
	@%p13 bra 	$L__BB2_2;
$L__BB2_15:
	ret;

}


// ===== COMPILED SASS (sm_100) =====

	.target	sm_100

	.elftype	@"ET_EXEC"


//--------------------- .note.nv.tkinfo           --------------------------
	.section	.note.nv.tkinfo,"",@"SHT_NOTE"
	.sectionflags	@"SHF_NOTE_NV_TKINFO"
	.tkinfo
        /*0018*/ 	.word	0x00000002
        /*0030*/ 	.string	""
        /*0030*/ 	.string	"ptxas"
        /*0030*/ 	.string	"Cuda compilation tools, release 13.0, V13.0.88"
        /*0030*/ 	.string	"Build cuda_13.0.r13.0/compiler.36424714_0"
        /*0030*/ 	.string	"-arch sm_100 -m 64 "



//--------------------- .note.nv.cuinfo           --------------------------
	.section	.note.nv.cuinfo,"",@"SHT_NOTE"
	.sectionflags	@"SHF_NOTE_NV_CUINFO"
        /*0018*/ 	.short	0x0002
        /*001a*/ 	.short	0x0064
        /*001c*/ 	.short	0x0082
	.zero		2


//--------------------- .nv.info                  --------------------------
	.section	.nv.info,"",@"SHT_CUDA_INFO"
	.align	4


	//----- nvinfo : EIATTR_REGCOUNT
	.align		4
        /*0000*/ 	.byte	0x04, 0x2f
        /*0002*/ 	.short	(.L_1 - .L_0)
	.align		4
.L_0:
        /*0004*/ 	.word	index@(_Z8k_lu_f32iPfii)
        /*0008*/ 	.word	0x00000020


	//----- nvinfo : EIATTR_FRAME_SIZE
	.align		4
.L_1:
        /*000c*/ 	.byte	0x04, 0x11
        /*000e*/ 	.short	(.L_3 - .L_2)
	.align		4
.L_2:
        /*0010*/ 	.word	index@($__internal_1_$__cuda_sm3x_div_rn_noftz_f32_slowpath)
        /*0014*/ 	.word	0x00000000


	//----- nvinfo : EIATTR_FRAME_SIZE
	.align		4
.L_3:
        /*0018*/ 	.byte	0x04, 0x11
        /*001a*/ 	.short	(.L_5 - .L_4)
	.align		4
.L_4:
        /*001c*/ 	.word	index@(_Z8k_lu_f32iPfii)
        /*0020*/ 	.word	0x00000000


	//----- nvinfo : EIATTR_REGCOUNT
	.align		4
.L_5:
        /*0024*/ 	.byte	0x04, 0x2f
        /*0026*/ 	.short	(.L_7 - .L_6)
	.align		4
.L_6:
        /*0028*/ 	.word	index@(_Z20k_lu_solve_lower_f32iiPKfiiS0_iiPfii)
        /*002c*/ 	.word	0x00000020


	//----- nvinfo : EIATTR_FRAME_SIZE
	.align		4
.L_7:
        /*0030*/ 	.byte	0x04, 0x11
        /*0032*/ 	.short	(.L_9 - .L_8)
	.align		4
.L_8:
        /*0034*/ 	.word	index@(_Z20k_lu_solve_lower_f32iiPKfiiS0_iiPfii)
        /*0038*/ 	.word	0x00000000


	//----- nvinfo : EIATTR_REGCOUNT
	.align		4
.L_9:
        /*003c*/ 	.byte	0x04, 0x2f
        /*003e*/ 	.short	(.L_11 - .L_10)
	.align		4
.L_10:
        /*0040*/ 	.word	index@(_Z20k_lu_solve_upper_f32iiPKfiiS0_iiPfii)
        /*0044*/ 	.word	0x00000020


	//----- nvinfo : EIATTR_FRAME_SIZE
	.align		4
.L_11:
        /*0048*/ 	.byte	0x04, 0x11
        /*004a*/ 	.short	(.L_13 - .L_12)
	.align		4
.L_12:
        /*004c*/ 	.word	index@($__internal_0_$__cuda_sm3x_div_rn_noftz_f32_slowpath)
        /*0050*/ 	.word	0x00000000


	//----- nvinfo : EIATTR_FRAME_SIZE
	.align		4
.L_13:
        /*0054*/ 	.byte	0x04, 0x11
        /*0056*/ 	.short	(.L_15 - .L_14)
	.align		4
.L_14:
        /*0058*/ 	.word	index@(_Z20k_lu_solve_upper_f32iiPKfiiS0_iiPfii)
        /*005c*/ 	.word	0x00000000


	//----- nvinfo : EIATTR_MIN_STACK_SIZE
	.align		4
.L_15:
        /*0060*/ 	.byte	0x04, 0x12
        /*0062*/ 	.short	(.L_17 - .L_16)
	.align		4
.L_16:
        /*0064*/ 	.word	index@(_Z20k_lu_solve_upper_f32iiPKfiiS0_iiPfii)
        /*0068*/ 	.word	0x00000000


	//----- nvinfo : EIATTR_MIN_STACK_SIZE
	.align		4
.L_17:
        /*006c*/ 	.byte	0x04, 0x12
        /*006e*/ 	.short	(.L_19 - .L_18)
	.align		4
.L_18:
        /*0070*/ 	.word	index@(_Z20k_lu_solve_lower_f32iiPKfiiS0_iiPfii)
        /*0074*/ 	.word	0x00000000


	//----- nvinfo : EIATTR_MIN_STACK_SIZE
	.align		4
.L_19:
        /*0078*/ 	.byte	0x04, 0x12
        /*007a*/ 	.short	(.L_21 - .L_20)
	.align		4
.L_20:
        /*007c*/ 	.word	index@(_Z8k_lu_f32iPfii)
        /*0080*/ 	.word	0x00000000
.L_21:


//--------------------- .nv.compat                --------------------------
	.section	.nv.compat,"",@"SHT_CUDA_COMPAT_INFO"
	.align	4
        /*0000*/ 	.byte	0x02, 0x09, 0x00, 0x00, 0x02, 0x02, 0x01, 0x00, 0x02, 0x05, 0x05, 0x00, 0x03, 0x07, 0x01, 0x01
        /*0010*/ 	.byte	0x02, 0x03, 0x00, 0x00, 0x02, 0x06, 0x01, 0x00, 0x04, 0x0b, 0x08, 0x00, 0x01, 0x00, 0x00, 0x00
        /*0020*/ 	.byte	0x00, 0x00, 0x00, 0x00


//--------------------- .nv.info._Z20k_lu_solve_upper_f32iiPKfiiS0_iiPfii --------------------------
	.section	.nv.info._Z20k_lu_solve_upper_f32iiPKfiiS0_iiPfii,"",@"SHT_CUDA_INFO"
	.sectionflags	@""
	.align	4


	//----- nvinfo : EIATTR_CUDA_API_VERSION
	.align		4
        /*0000*/ 	.byte	0x04, 0x37
        /*0002*/ 	.short	(.L_23 - .L_22)
.L_22:
        /*0004*/ 	.word	0x00000082


	//----- nvinfo : EIATTR_KPARAM_INFO
	.align		4
.L_23:
        /*0008*/ 	.byte	0x04, 0x17
        /*000a*/ 	.short	(.L_25 - .L_24)
.L_24:
        /*000c*/ 	.word	0x00000000
        /*0010*/ 	.short	0x000a
        /*0012*/ 	.short	0x0034
        /*0014*/ 	.byte	0x00, 0xf0, 0x11, 0x00


	//----- nvinfo : EIATTR_KPARAM_INFO
	.align		4
.L_25:
        /*0018*/ 	.byte	0x04, 0x17
        /*001a*/ 	.short	(.L_27 - .L_26)
.L_26:
        /*001c*/ 	.word	0x00000000
        /*0020*/ 	.short	0x0009
        /*0022*/ 	.short	0x0030
        /*0024*/ 	.byte	0x00, 0xf0, 0x11, 0x00


	//----- nvinfo : EIATTR_KPARAM_INFO
	.align		4
.L_27:
        /*0028*/ 	.byte	0x04, 0x17
        /*002a*/ 	.short	(.L_29 - .L_28)
.L_28:
        /*002c*/ 	.word	0x00000000
        /*0030*/ 	.short	0x0008
        /*0032*/ 	.short	0x0028
        /*0034*/ 	.byte	0x00, 0xf5, 0x21, 0x00


	//----- nvinfo : EIATTR_KPARAM_INFO
	.align		4
.L_29:
        /*0038*/ 	.byte	0x04, 0x17
        /*003a*/ 	.short	(.L_31 - .L_30)
.L_30:
        /*003c*/ 	.word	0x00000000
        /*0040*/ 	.short	0x0007
        /*0042*/ 	.short	0x0024
        /*0044*/ 	.byte	0x00, 0xf0, 0x11, 0x00


	//----- nvinfo : EIATTR_KPARAM_INFO
	.align		4
.L_31:
        /*0048*/ 	.byte	0x04, 0x17
        /*004a*/ 	.short	(.L_33 - .L_32)
.L_32:
        /*004c*/ 	.word	0x00000000
        /*0050*/ 	.short	0x0006
        /*0052*/ 	.short	0x0020
        /*0054*/ 	.byte	0x00, 0xf0, 0x11, 0x00


	//----- nvinfo : EIATTR_KPARAM_INFO
	.align		4
.L_33:
        /*0058*/ 	.byte	0x04, 0x17
        /*005a*/ 	.short	(.L_35 - .L_34)
.L_34:
        /*005c*/ 	.word	0x00000000
        /*0060*/ 	.short	0x0005
        /*0062*/ 	.short	0x0018
        /*0064*/ 	.byte	0x00, 0xf5, 0x21, 0x00


	//----- nvinfo : EIATTR_KPARAM_INFO
	.align		4
.L_35:
        /*0068*/ 	.byte	0x04, 0x17
        /*006a*/ 	.short	(.L_37 - .L_36)
.L_36:
        /*006c*/ 	.word	0x00000000
        /*0070*/ 	.short	0x0004
        /*0072*/ 	.short	0x0014
        /*0074*/ 	.byte	0x00, 0xf0, 0x11, 0x00


	//----- nvinfo : EIATTR_KPARAM_INFO
	.align		4
.L_37:
        /*0078*/ 	.byte	0x04, 0x17
        /*007a*/ 	.short	(.L_39 - .L_38)
.L_38:
        /*007c*/ 	.word	0x00000000
        /*0080*/ 	.short	0x0003
        /*0082*/ 	.short	0x0010
        /*0084*/ 	.byte	0x00, 0xf0, 0x11, 0x00


	//----- nvinfo : EIATTR_KPARAM_INFO
	.align		4
.L_39:
        /*0088*/ 	.byte	0x04, 0x17
        /*008a*/ 	.short	(.L_41 - .L_40)
.L_40:
        /*008c*/ 	.word	0x00000000
        /*0090*/ 	.short	0x0002
        /*0092*/ 	.short	0x0008
        /*0094*/ 	.byte	0x00, 0xf5, 0x21, 0x00


	//----- nvinfo : EIATTR_KPARAM_INFO
	.align		4
.L_41:
        /*0098*/ 	.byte	0x04, 0x17
        /*009a*/ 	.short	(.L_43 - .L_42)
.L_42:
        /*009c*/ 	.word	0x00000000
        /*00a0*/ 	.short	0x0001
        /*00a2*/ 	.short	0x0004
        /*00a4*/ 	.byte	0x00, 0xf0, 0x11, 0x00


	//----- nvinfo : EIATTR_KPARAM_INFO
	.align		4
.L_43:
        /*00a8*/ 	.byte	0x04, 0x17
        /*00aa*/ 	.short	(.L_45 - .L_44)
.L_44:
        /*00ac*/ 	.word	0x00000000
        /*00b0*/ 	.short	0x0000
        /*00b2*/ 	.short	0x0000
        /*00b4*/ 	.byte	0x00, 0xf0, 0x11, 0x00


	//----- nvinfo : EIATTR_SPARSE_MMA_MASK
	.align		4
.L_45:
        /*00b8*/ 	.byte	0x03, 0x50
        /*00ba*/ 	.short	0x0000


	//----- nvinfo : EIATTR_MAXREG_COUNT
	.align		4
        /*00bc*/ 	.byte	0x03, 0x1b
        /*00be*/ 	.short	0x00ff


	//----- nvinfo : EIATTR_MERCURY_ISA_VERSION
	.align		4
        /*00c0*/ 	.byte	0x03, 0x5f
        /*00c2*/ 	.short	0x0101


	//----- nvinfo : EIATTR_VRC_CTA_INIT_COUNT
	.align		4
        /*00c4*/ 	.byte	0x02, 0x4a
	.zero		1
	.zero		1


	//----- nvinfo : EIATTR_EXIT_INSTR_OFFSETS
	.align		4
        /*00c8*/ 	.byte	0x04, 0x1c
        /*00ca*/ 	.short	(.L_47 - .L_46)


	//   ....[0]....
.L_46:
        /*00cc*/ 	.word	0x000000b0


	//   ....[1]....
        /*00d0*/ 	.word	0x00001180


	//----- nvinfo : EIATTR_CRS_STACK_SIZE
	.align		4
.L_47:
        /*00d4*/ 	.byte	0x04, 0x1e
        /*00d6*/ 	.short	(.L_49 - .L_48)
.L_48:
        /*00d8*/ 	.word	0x00000000


	//----- nvinfo : EIATTR_CBANK_PARAM_SIZE
	.align		4
.L_49:
        /*00dc*/ 	.byte	0x03, 0x19
        /*00de*/ 	.short	0x0038


	//----- nvinfo : EIATTR_PARAM_CBANK
	.align		4
        /*00e0*/ 	.byte	0x04, 0x0a
        /*00e2*/ 	.short	(.L_51 - .L_50)
	.align		4
.L_50:
        /*00e4*/ 	.word	index@(.nv.constant0._Z20k_lu_solve_upper_f32iiPKfiiS0_iiPfii)
        /*00e8*/ 	.short	0x0380
        /*00ea*/ 	.short	0x0038


	//----- nvinfo : EIATTR_SW_WAR
	.align		4
.L_51:
        /*00ec*/ 	.byte	0x04, 0x36
        /*00ee*/ 	.short	(.L_53 - .L_52)
.L_52:
        /*00f0*/ 	.word	0x00000008
.L_53:


//--------------------- .nv.info._Z20k_lu_solve_lower_f32iiPKfiiS0_iiPfii --------------------------
	.section	.nv.info._Z20k_lu_solve_lower_f32iiPKfiiS0_iiPfii,"",@"SHT_CUDA_INFO"
	.sectionflags	@""
	.align	4


	//----- nvinfo : EIATTR_CUDA_API_VERSION
	.align		4
        /*0000*/ 	.byte	0x04, 0x37
        /*0002*/ 	.short	(.L_55 - .L_54)
.L_54:
        /*0004*/ 	.word	0x00000082


	//----- nvinfo : EIATTR_KPARAM_INFO
	.align		4
.L_55:
        /*0008*/ 	.byte	0x04, 0x17
        /*000a*/ 	.short	(.L_57 - .L_56)
.L_56:
        /*000c*/ 	.word	0x00000000
        /*0010*/ 	.short	0x000a
        /*0012*/ 	.short	0x0034
        /*0014*/ 	.byte	0x00, 0xf0, 0x11, 0x00


	//----- nvinfo : EIATTR_KPARAM_INFO
	.align		4
.L_57:
        /*0018*/ 	.byte	0x04, 0x17
        /*001a*/ 	.short	(.L_59 - .L_58)
.L_58:
        /*001c*/ 	.word	0x00000000
        /*0020*/ 	.short	0x0009
        /*0022*/ 	.short	0x0030
        /*0024*/ 	.byte	0x00, 0xf0, 0x11, 0x00


	//----- nvinfo : EIATTR_KPARAM_INFO
	.align		4
.L_59:
        /*0028*/ 	.byte	0x04, 0x17
        /*002a*/ 	.short	(.L_61 - .L_60)
.L_60:
        /*002c*/ 	.word	0x00000000
        /*0030*/ 	.short	0x0008
        /*0032*/ 	.short	0x0028
        /*0034*/ 	.byte	0x00, 0xf5, 0x21, 0x00


	//----- nvinfo : EIATTR_KPARAM_INFO
	.align		4
.L_61:
        /*0038*/ 	.byte	0x04, 0x17
        /*003a*/ 	.short	(.L_63 - .L_62)
.L_62:
        /*003c*/ 	.word	0x00000000
        /*0040*/ 	.short	0x0007
        /*0042*/ 	.short	0x0024
        /*0044*/ 	.byte	0x00, 0xf0, 0x11, 0x00


	//----- nvinfo : EIATTR_KPARAM_INFO
	.align		4
.L_63:
        /*0048*/ 	.byte	0x04, 0x17
        /*004a*/ 	.short	(.L_65 - .L_64)
.L_64:
        /*004c*/ 	.word	0x00000000
        /*0050*/ 	.short	0x0006
        /*0052*/ 	.short	0x0020
        /*0054*/ 	.byte	0x00, 0xf0, 0x11, 0x00


	//----- nvinfo : EIATTR_KPARAM_INFO
	.align		4
.L_65:
        /*0058*/ 	.byte	0x04, 0x17
        /*005a*/ 	.short	(.L_67 - .L_66)
.L_66:
        /*005c*/ 	.word	0x00000000
        /*0060*/ 	.short	0x0005
        /*0062*/ 	.short	0x0018
        /*0064*/ 	.byte	0x00, 0xf5, 0x21, 0x00


	//----- nvinfo : EIATTR_KPARAM_INFO
	.align		4
.L_67:
        /*0068*/ 	.byte	0x04, 0x17
        /*006a*/ 	.short	(.L_69 - .L_68)
.L_68:
        /*006c*/ 	.word	0x00000000
        /*0070*/ 	.short	0x0004
        /*0072*/ 	.short	0x0014
        /*0074*/ 	.byte	0x00, 0xf0, 0x11, 0x00


	//----- nvinfo : EIATTR_KPARAM_INFO
	.align		4
.L_69:
        /*0078*/ 	.byte	0x04, 0x17
        /*007a*/ 	.short	(.L_71 - .L_70)
.L_70:
        /*007c*/ 	.word	0x00000000
        /*0080*/ 	.short	0x0003
        /*0082*/ 	.short	0x0010
        /*0084*/ 	.byte	0x00, 0xf0, 0x11, 0x00


	//----- nvinfo : EIATTR_KPARAM_INFO
	.align		4
.L_71:
        /*0088*/ 	.byte	0x04, 0x17
        /*008a*/ 	.short	(.L_73 - .L_72)
.L_72:
        /*008c*/ 	.word	0x00000000
        /*0090*/ 	.short	0x0002
        /*0092*/ 	.short	0x0008
        /*0094*/ 	.byte	0x00, 0xf5, 0x21, 0x00


	//----- nvinfo : EIATTR_KPARAM_INFO
	.align		4
.L_73:
        /*0098*/ 	.byte	0x04, 0x17
        /*009a*/ 	.short	(.L_75 - .L_74)
.L_74:
        /*009c*/ 	.word	0x00000000
        /*00a0*/ 	.short	0x0001
        /*00a2*/ 	.short	0x0004
        /*00a4*/ 	.byte	0x00, 0xf0, 0x11, 0x00


	//----- nvinfo : EIATTR_KPARAM_INFO
	.align		4
.L_75:
        /*00a8*/ 	.byte	0x04, 0x17
        /*00aa*/ 	.short	(.L_77 - .L_76)
.L_76:
        /*00ac*/ 	.word	0x00000000
        /*00b0*/ 	.short	0x0000
        /*00b2*/ 	.short	0x0000
        /*00b4*/ 	.byte	0x00, 0xf0, 0x11, 0x00


	//----- nvinfo : EIATTR_SPARSE_MMA_MASK
	.align		4
.L_77:
        /*00b8*/ 	.byte	0x03, 0x50
        /*00ba*/ 	.short	0x0000


	//----- nvinfo : EIATTR_MAXREG_COUNT
	.align		4
        /*00bc*/ 	.byte	0x03, 0x1b
        /*00be*/ 	.short	0x00ff


	//----- nvinfo : EIATTR_MERCURY_ISA_VERSION
	.align		4
        /*00c0*/ 	.byte	0x03, 0x5f
        /*00c2*/ 	.short	0x0101


	//----- nvinfo : EIATTR_VRC_CTA_INIT_COUNT
	.align		4
        /*00c4*/ 	.byte	0x02, 0x4a
	.zero		1
	.zero		1


	//----- nvinfo : EIATTR_EXIT_INSTR_OFFSETS
	.align		4
        /*00c8*/ 	.byte	0x04, 0x1c
        /*00ca*/ 	.short	(.L_79 - .L_78)


	//   ....[0]....
.L_78:
        /*00cc*/ 	.word	0x000000b0


	//   ....[1]....
        /*00d0*/ 	.word	0x00000a10


	//----- nvinfo : EIATTR_CBANK_PARAM_SIZE
	.align		4
.L_79:
        /*00d4*/ 	.byte	0x03, 0x19
        /*00d6*/ 	.short	0x0038


	//----- nvinfo : EIATTR_PARAM_CBANK
	.align		4
        /*00d8*/ 	.byte	0x04, 0x0a
        /*00da*/ 	.short	(.L_81 - .L_80)
	.align		4
.L_80:
        /*00dc*/ 	.word	index@(.nv.constant0._Z20k_lu_solve_lower_f32iiPKfiiS0_iiPfii)
        /*00e0*/ 	.short	0x0380
        /*00e2*/ 	.short	0x0038


	//----- nvinfo : EIATTR_SW_WAR
	.align		4
.L_81:
        /*00e4*/ 	.byte	0x04, 0x36
        /*00e6*/ 	.short	(.L_83 - .L_82)
.L_82:
        /*00e8*/ 	.word	0x00000008
.L_83:


//--------------------- .nv.info._Z8k_lu_f32iPfii --------------------------
	.section	.nv.info._Z8k_lu_f32iPfii,"",@"SHT_CUDA_INFO"
	.sectionflags	@""
	.align	4


	//----- nvinfo : EIATTR_CUDA_API_VERSION
	.align		4
        /*0000*/ 	.byte	0x04, 0x37
        /*0002*/ 	.short	(.L_85 - .L_84)
.L_84:
        /*0004*/ 	.word	0x00000082


	//----- nvinfo : EIATTR_KPARAM_INFO
	.align		4
.L_85:
        /*0008*/ 	.byte	0x04, 0x17
        /*000a*/ 	.short	(.L_87 - .L_86)
.L_86:
        /*000c*/ 	.word	0x00000000
        /*0010*/ 	.short	0x0003
        /*0012*/ 	.short	0x0014
        /*0014*/ 	.byte	0x00, 0xf0, 0x11, 0x00


	//----- nvinfo : EIATTR_KPARAM_INFO
	.align		4
.L_87:
        /*0018*/ 	.byte	0x04, 0x17
        /*001a*/ 	.short	(.L_89 - .L_88)
.L_88:
        /*001c*/ 	.word	0x00000000
        /*0020*/ 	.short	0x0002
        /*0022*/ 	.short	0x0010
        /*0024*/ 	.byte	0x00, 0xf0, 0x11, 0x00


	//----- nvinfo : EIATTR_KPARAM_INFO
	.align		4
.L_89:
        /*0028*/ 	.byte	0x04, 0x17
        /*002a*/ 	.short	(.L_91 - .L_90)
.L_90:
        /*002c*/ 	.word	0x00000000
        /*0030*/ 	.short	0x0001
        /*0032*/ 	.short	0x0008
        /*0034*/ 	.byte	0x00, 0xf5, 0x21, 0x00


	//----- nvinfo : EIATTR_KPARAM_INFO
	.align		4
.L_91:
        /*0038*/ 	.byte	0x04, 0x17
        /*003a*/ 	.short	(.L_93 - .L_92)
.L_92:
        /*003c*/ 	.word	0x00000000
        /*0040*/ 	.short	0x0000
        /*0042*/ 	.short	0x0000
        /*0044*/ 	.byte	0x00, 0xf0, 0x11, 0x00


	//----- nvinfo : EIATTR_SPARSE_MMA_MASK
	.align		4
.L_93:
        /*0048*/ 	.byte	0x03, 0x50
        /*004a*/ 	.short	0x0000


	//----- nvinfo : EIATTR_MAXREG_COUNT
	.align		4
        /*004c*/ 	.byte	0x03, 0x1b
        /*004e*/ 	.short	0x00ff


	//----- nvinfo : EIATTR_MERCURY_ISA_VERSION
	.align		4
        /*0050*/ 	.byte	0x03, 0x5f
        /*0052*/ 	.short	0x0101


	//----- nvinfo : EIATTR_VRC_CTA_INIT_COUNT
	.align		4
        /*0054*/ 	.byte	0x02, 0x4a
	.zero		1
	.zero		1


	//----- nvinfo : EIATTR_EXIT_INSTR_OFFSETS
	.align		4
        /*0058*/ 	.byte	0x04, 0x1c
        /*005a*/ 	.short	(.L_95 - .L_94)


	//   ....[0]....
.L_94:
        /*005c*/ 	.word	0x00000030


	//   ....[1]....
        /*0060*/ 	.word	0x00000c00


	//----- nvinfo : EIATTR_CRS_STACK_SIZE
	.align		4
.L_95:
        /*0064*/ 	.byte	0x04, 0x1e
        /*0066*/ 	.short	(.L_97 - .L_96)
.L_96:
        /*0068*/ 	.word	0x00000000


	//----- nvinfo : EIATTR_CBANK_PARAM_SIZE
	.align		4
.L_97:
        /*006c*/ 	.byte	0x03, 0x19
        /*006e*/ 	.short	0x0018


	//----- nvinfo : EIATTR_PARAM_CBANK
	.align		4
        /*0070*/ 	.byte	0x04, 0x0a
        /*0072*/ 	.short	(.L_99 - .L_98)
	.align		4
.L_98:
        /*0074*/ 	.word	index@(.nv.constant0._Z8k_lu_f32iPfii)
        /*0078*/ 	.short	0x0380
        /*007a*/ 	.short	0x0018


	//----- nvinfo : EIATTR_SW_WAR
	.align		4
.L_99:
        /*007c*/ 	.byte	0x04, 0x36
        /*007e*/ 	.short	(.L_101 - .L_100)
.L_100:
        /*0080*/ 	.word	0x00000008
.L_101:


//--------------------- .nv.callgraph             --------------------------
	.section	.nv.callgraph,"",@"SHT_CUDA_CALLGRAPH"
	.align	4
	.sectionentsize	8
	.align		4
        /*0000*/ 	.word	0x00000000
	.align		4
        /*0004*/ 	.word	0xffffffff
	.align		4
        /*0008*/ 	.word	0x00000000
	.align		4
        /*000c*/ 	.word	0xfffffffe
	.align		4
        /*0010*/ 	.word	0x00000000
	.align		4
        /*0014*/ 	.word	0xfffffffd
	.align		4
        /*0018*/ 	.word	0x00000000
	.align		4
        /*001c*/ 	.word	0xfffffffc


//--------------------- .text._Z20k_lu_solve_upper_f32iiPKfiiS0_iiPfii --------------------------
	.section	.text._Z20k_lu_solve_upper_f32iiPKfiiS0_iiPfii,"ax",@progbits
	.align	128
        .global         _Z20k_lu_solve_upper_f32iiPKfiiS0_iiPfii
        .type           _Z20k_lu_solve_upper_f32iiPKfiiS0_iiPfii,@function
        .size           _Z20k_lu_solve_upper_f32iiPKfiiS0_iiPfii,(.L_x_43 - _Z20k_lu_solve_upper_f32iiPKfiiS0_iiPfii)
        .other          _Z20k_lu_solve_upper_f32iiPKfiiS0_iiPfii,@"STO_CUDA_ENTRY STV_DEFAULT"
_Z20k_lu_solve_upper_f32iiPKfiiS0_iiPfii:
.text._Z20k_lu_solve_upper_f32iiPKfiiS0_iiPfii:
[----:B------:R-:W-:Y:S01]  /*0000*/  LDC R1, c[0x0][0x37c] ;  /* 0x0000df00ff017b82 */ /* 0x000fe20000000800 */
[----:B------:R-:W0:Y:S07]  /*0010*/  S2R R2, SR_TID.X ;  /* 0x0000000000027919 */ /* 0x000e2e0000002100 */
[----:B------:R-:W1:Y:S01]  /*0020*/  LDC.64 R4, c[0x0][0x380] ;  /* 0x0000e000ff047b82 */ /* 0x000e620000000a00 */
[----:B------:R-:W2:Y:S01]  /*0030*/  LDCU UR4, c[0x0][0x3b0] ;  /* 0x00007600ff0477ac */ /* 0x000ea20008000800 */
[----:B------:R-:W0:Y:S01]  /*0040*/  S2R R3, SR_CTAID.X ;  /* 0x0000000000037919 */ /* 0x000e220000002500 */
[----:B------:R-:W3:Y:S01]  /*0050*/  LDCU UR5, c[0x0][0x3a0] ;  /* 0x00007400ff0577ac */ /* 0x000ee20008000800 */
[----:B-1----:R-:W-:-:S02]  /*0060*/  ISETP.GE.AND P0, PT, R4, 0x1, PT ;  /* 0x000000010400780c */ /* 0x002fc40003f06270 */
[----:B0-----:R-:W-:-:S04]  /*0070*/  LEA R2, R3, R2, 0x6 ;  /* 0x0000000203027211 */ /* 0x001fc800078e30ff */
[C---:B------:R-:W-:Y:S01]  /*0080*/  ISETP.GE.OR P0, PT, R2.reuse, R5, !P0 ;  /* 0x000000050200720c */ /* 0x040fe20004706670 */
[C---:B--2---:R-:W-:Y:S02]  /*0090*/  IMAD R0, R2.reuse, UR4, RZ ;  /* 0x0000000402007c24 */ /* 0x044fe4000f8e02ff */
[----:B---3--:R-:W-:-:S10]  /*00a0*/  IMAD R2, R2, UR5, RZ ;  /* 0x0000000502027c24 */ /* 0x008fd4000f8e02ff */
[----:B------:R-:W-:Y:S05]  /*00b0*/  @P0 EXIT ;  /* 0x000000000000094d */ /* 0x000fea0003800000 */
[----:B------:R-:W-:Y:S01]  /*00c0*/  PRMT R3, RZ, 0x7610, R3 ;  /* 0x00007610ff037816 */ /* 0x000fe20000000003 */
[----:B------:R-:W0:Y:S01]  /*00d0*/  LDCU UR5, c[0x0][0x380] ;  /* 0x00007000ff0577ac */ /* 0x000e220008000800 */
[----:B------:R-:W-:Y:S01]  /*00e0*/  PRMT R4, RZ, 0x7610, R4 ;  /* 0x00007610ff047816 */ /* 0x000fe20000000004 */
[----:B------:R-:W1:Y:S01]  /*00f0*/  LDCU.64 UR18, c[0x0][0x358] ;  /* 0x00006b00ff1277ac */ /* 0x000e620008000a00 */
[----:B------:R-:W-:-:S05]  /*0100*/  UMOV UR4, URZ ;  /* 0x000000ff00047c82 */ /* 0x000fca0008000000 */
.L_x_7:
[----:B--2---:R-:W2:Y:S01]  /*0110*/  LDC R5, c[0x0][0x3a4] ;  /* 0x0000e900ff057b82 */ /* 0x004ea20000000800 */
[----:B0-----:R-:W-:Y:S01]  /*0120*/  UIADD3 UR7, UPT, UPT, UR5, -0x1, URZ ;  /* 0xffffffff05077890 */ /* 0x001fe2000fffe0ff */
[----:B------:R-:W0:Y:S06]  /*0130*/  LDCU UR8, c[0x0][0x380] ;  /* 0x00007000ff0877ac */ /* 0x000e2c0008000800 */
[----:B------:R-:W3:Y:S01]  /*0140*/  LDC.64 R6, c[0x0][0x398] ;  /* 0x0000e600ff067b82 */ /* 0x000ee20000000a00 */
[----:B--2---:R-:W-:-:S04]  /*0150*/  IMAD R5, R5, UR7, R2 ;  /* 0x0000000705057c24 */ /* 0x004fc8000f8e0202 */
[----:B---3--:R-:W-:-:S05]  /*0160*/  IMAD.WIDE R6, R5, 0x4, R6 ;  /* 0x0000000405067825 */ /* 0x008fca00078e0206 */
[----:B-1----:R1:W5:Y:S01]  /*0170*/  LDG.E R27, desc[UR18][R6.64] ;  /* 0x00000012061b7981 */ /* 0x002362000c1e1900 */
[----:B0-----:R-:W-:Y:S02]  /*0180*/  UISETP.GE.AND UP0, UPT, UR5, UR8, UPT ;  /* 0x000000080500728c */ /* 0x001fe4000bf06270 */
[----:B------:R-:W-:Y:S01]  /*0190*/  UMOV UR6, UR5 ;  /* 0x0000000500067c82 */ /* 0x000fe20008000000 */
[----:B------:R-:W-:-:S06]  /*01a0*/  UMOV UR5, UR7 ;  /* 0x0000000700057c82 */ /* 0x000fcc0008000000 */
[----:B-1----:R-:W-:Y:S05]  /*01b0*/  BRA.U UP0, `(.L_x_0) ;  /* 0x0000000d00807547 */ /* 0x002fea000b800000 */
[----:B------:R-:W0:Y:S01]  /*01c0*/  LDCU UR7, c[0x0][0x394] ;  /* 0x00007280ff0777ac */ /* 0x000e220008000800 */
[----:B------:R-:W-:Y:S01]  /*01d0*/  UIADD3 UR9, UPT, UPT, UR4, -0x1, URZ ;  /* 0xffffffff04097890 */ /* 0x000fe2000fffe0ff */
[----:B------:R-:W1:Y:S03]  /*01e0*/  LDCU UR14, c[0x0][0x380] ;  /* 0x00007000ff0e77ac */ /* 0x000e660008000800 */
[----:B------:R-:W-:Y:S02]  /*01f0*/  UISETP.GE.U32.AND UP0, UPT, UR9, 0x7, UPT ;  /* 0x000000070900788c */ /* 0x000fe4000bf06070 */
[----:B0-----:R-:W-:-:S07]  /*0200*/  UIMAD UR7, UR5, UR7, URZ ;  /* 0x00000007050772a4 */ /* 0x001fce000f8e02ff */
[----:B------:R-:W-:Y:S05]  /*0210*/  BRA.U !UP0, `(.L_x_1) ;  /* 0x0000000508d47547 */ /* 0x000fea000b800000 */
[----:B------:R-:W0:Y:S01]  /*0220*/  LDCU UR17, c[0x0][0x380] ;  /* 0x00007000ff1177ac */ /* 0x000e220008000800 */
[----:B------:R-:W2:Y:S01]  /*0230*/  LDC R15, c[0x0][0x3b4] ;  /* 0x0000ed00ff0f7b82 */ /* 0x000ea20000000800 */
[----:B------:R-:W3:Y:S01]  /*0240*/  LDCU UR23, c[0x0][0x390] ;  /* 0x00007200ff1777ac */ /* 0x000ee20008000800 */
[----:B------:R-:W-:-:S06]  /*0250*/  UIADD3 UR9, UPT, UPT, UR8, -0x2, URZ ;  /* 0xfffffffe08097890 */ /* 0x000fcc000fffe0ff */
[----:B------:R-:W4:Y:S01]  /*0260*/  LDC.64 R12, c[0x0][0x3a8] ;  /* 0x0000ea00ff0c7b82 */ /* 0x000f220000000a00 */
[----:B------:R-:W-:Y:S02]  /*0270*/  UIADD3 UR10, UPT, UPT, UR8, -0x3, URZ ;  /* 0xfffffffd080a7890 */ /* 0x000fe4000fffe0ff */
[----:B------:R-:W-:Y:S02]  /*0280*/  UIADD3 UR11, UPT, UPT, UR8, -0x4, URZ ;  /* 0xfffffffc080b7890 */ /* 0x000fe4000fffe0ff */
[----:B------:R-:W-:Y:S02]  /*0290*/  UIADD3 UR12, UPT, UPT, UR8, -0x5, URZ ;  /* 0xfffffffb080c7890 */ /* 0x000fe4000fffe0ff */
[----:B------:R-:W-:Y:S02]  /*02a0*/  UIADD3 UR13, UPT, UPT, UR8, -0x6, URZ ;  /* 0xfffffffa080d7890 */ /* 0x000fe4000fffe0ff */
[----:B0-----:R-:W-:Y:S02]  /*02b0*/  UIADD3 UR24, UPT, UPT, UR17, -0x8, URZ ;  /* 0xfffffff811187890 */ /* 0x001fe4000fffe0ff */
[----:B------:R-:W-:-:S02]  /*02c0*/  UIADD3 UR25, UPT, UPT, UR17, -0x2, URZ ;  /* 0xfffffffe11197890 */ /* 0x000fc4000fffe0ff */
[----:B------:R-:W-:Y:S02]  /*02d0*/  UIADD3 UR26, UPT, UPT, UR17, -0x3, URZ ;  /* 0xfffffffd111a7890 */ /* 0x000fe4000fffe0ff */
[----:B------:R-:W-:Y:S01]  /*02e0*/  UIADD3 UR27, UPT, UPT, UR17, -0x4, URZ ;  /* 0xfffffffc111b7890 */ /* 0x000fe2000fffe0ff */
[C-C-:B--2---:R-:W-:Y:S01]  /*02f0*/  IMAD R21, R15.reuse, UR24, R0.reuse ;  /* 0x000000180f157c24 */ /* 0x144fe2000f8e0200 */
[----:B------:R-:W-:Y:S01]  /*0300*/  UIADD3 UR28, UPT, UPT, UR17, -0x5, URZ ;  /* 0xfffffffb111c7890 */ /* 0x000fe2000fffe0ff */
[C-C-:B------:R-:W-:Y:S01]  /*0310*/  IMAD R5, R15.reuse, UR25, R0.reuse ;  /* 0x000000190f057c24 */ /* 0x140fe2000f8e0200 */
        /* <DEDUP_REMOVED lines=10> */
[----:B------:R-:W-:Y:S01]  /*03c0*/  ULOP3.LUT UR8, UR4, 0xfffffff8, URZ, 0xc0, !UPT ;  /* 0xfffffff804087892 */ /* 0x000fe2000f8ec0ff */
[----:B------:R-:W-:Y:S01]  /*03d0*/  IMAD R6, R15, UR17, R0 ;  /* 0x000000110f067c24 */ /* 0x000fe2000f8e0200 */
[----:B------:R-:W0:Y:S01]  /*03e0*/  LDCU UR30, c[0x0][0x3b4] ;  /* 0x00007680ff1e77ac */ /* 0x000e220008000800 */
[----:B------:R-:W2:Y:S01]  /*03f0*/  LDCU.64 UR20, c[0x0][0x388] ;  /* 0x00007100ff1477ac */ /* 0x000ea20008000a00 */
[----:B---3--:R-:W-:-:S02]  /*0400*/  UIMAD UR9, UR9, UR23, UR7 ;  /* 0x00000017090972a4 */ /* 0x008fc4000f8e0207 */
[----:B------:R-:W-:Y:S02]  /*0410*/  UIMAD UR10, UR10, UR23, UR7 ;  /* 0x000000170a0a72a4 */ /* 0x000fe4000f8e0207 */
[----:B------:R-:W-:Y:S02]  /*0420*/  UIMAD UR11, UR11, UR23, UR7 ;  /* 0x000000170b0b72a4 */ /* 0x000fe4000f8e0207 */
[----:B------:R-:W-:Y:S02]  /*0430*/  UIMAD UR12, UR12, UR23, UR7 ;  /* 0x000000170c0c72a4 */ /* 0x000fe4000f8e0207 */
[----:B------:R-:W-:Y:S02]  /*0440*/  UIMAD UR13, UR13, UR23, UR7 ;  /* 0x000000170d0d72a4 */ /* 0x000fe4000f8e0207 */
[----:B------:R-:W-:Y:S02]  /*0450*/  UIMAD UR15, UR15, UR23, UR7 ;  /* 0x000000170f0f72a4 */ /* 0x000fe4000f8e0207 */
[----:B------:R-:W-:-:S02]  /*0460*/  UIMAD UR16, UR16, UR23, UR7 ;  /* 0x00000017101072a4 */ /* 0x000fc4000f8e0207 */
[----:B------:R-:W-:Y:S02]  /*0470*/  UIADD3 UR8, UPT, UPT, -UR8, URZ, URZ ;  /* 0x000000ff08087290 */ /* 0x000fe4000fffe1ff */
[----:B0---4-:R-:W-:-:S12]  /*0480*/  UIMAD UR22, UR24, UR23, UR7 ;  /* 0x00000017181672a4 */ /* 0x011fd8000f8e0207 */
.L_x_2:
[----:B--2---:R-:W-:Y:S01]  /*0490*/  UIMAD.WIDE UR24, UR16, 0x4, UR20 ;  /* 0x00000004101878a5 */ /* 0x004fe2000f8e0214 */
[----:B------:R-:W-:-:S05]  /*04a0*/  IMAD.WIDE R14, R6, 0x4, R12 ;  /* 0x00000004060e7825 */ /* 0x000fca00078e020c */
[----:B------:R-:W-:Y:S01]  /*04b0*/  IMAD.U32 R28, RZ, RZ, UR24 ;  /* 0x00000018ff1c7e24 */ /* 0x000fe2000f8e00ff */
[----:B------:R-:W-:Y:S01]  /*04c0*/  MOV R29, UR25 ;  /* 0x00000019001d7c02 */ /* 0x000fe20008000f00 */
[----:B------:R-:W-:Y:S01]  /*04d0*/  UIMAD.WIDE UR24, UR9, 0x4, UR20 ;  /* 0x00000004091878a5 */ /* 0x000fe2000f8e0214 */
[----:B------:R0:W2:Y:S01]  /*04e0*/  LDG.E R25, desc[UR18][R14.64] ;  /* 0x000000120e197981 */ /* 0x0000a2000c1e1900 */
[----:B------:R-:W-:-:S03]  /*04f0*/  IMAD.WIDE R22, R5, 0x4, R12 ;  /* 0x0000000405167825 */ /* 0x000fc600078e020c */
[----:B------:R3:W2:Y:S01]  /*0500*/  LDG.E R24, desc[UR18][R28.64] ;  /* 0x000000121c187981 */ /* 0x0006a2000c1e1900 */
[----:B------:R-:W-:Y:S01]  /*0510*/  IMAD.U32 R16, RZ, RZ, UR24 ;  /* 0x00000018ff107e24 */ /* 0x000fe2000f8e00ff */
[----:B------:R-:W-:Y:S01]  /*0520*/  MOV R17, UR25 ;  /* 0x0000001900117c02 */ /* 0x000fe20008000f00 */
[----:B------:R-:W-:Y:S01]  /*0530*/  UIMAD.WIDE UR24, UR10, 0x4, UR20 ;  /* 0x000000040a1878a5 */ /* 0x000fe2000f8e0214 */
[----:B------:R-:W-:Y:S01]  /*0540*/  IMAD.WIDE R18, R7, 0x4, R12 ;  /* 0x0000000407127825 */ /* 0x000fe200078e020c */
[----:B------:R-:W4:Y:S04]  /*0550*/  LDG.E R22, desc[UR18][R22.64] ;  /* 0x0000001216167981 */ /* 0x000f28000c1e1900 */
[----:B0-----:R-:W-:Y:S01]  /*0560*/  IMAD.U32 R14, RZ, RZ, UR24 ;  /* 0x00000018ff0e7e24 */ /* 0x001fe2000f8e00ff */
[----:B------:R-:W-:Y:S01]  /*0570*/  MOV R15, UR25 ;  /* 0x00000019000f7c02 */ /* 0x000fe20008000f00 */
[----:B------:R-:W4:Y:S04]  /*0580*/  LDG.E R19, desc[UR18][R18.64] ;  /* 0x0000001212137981 */ /* 0x000f28000c1e1900 */
[----:B------:R0:W4:Y:S04]  /*0590*/  LDG.E R23, desc[UR18][R16.64] ;  /* 0x0000001210177981 */ /* 0x000128000c1e1900 */
[----:B------:R1:W4:Y:S01]  /*05a0*/  LDG.E R20, desc[UR18][R14.64] ;  /* 0x000000120e147981 */ /* 0x000322000c1e1900 */
[----:B------:R-:W-:-:S02]  /*05b0*/  UIMAD.WIDE UR24, UR11, 0x4, UR20 ;  /* 0x000000040b1878a5 */ /* 0x000fc4000f8e0214 */
[----:B------:R-:W-:Y:S01]  /*05c0*/  UIMAD.WIDE UR26, UR12, 0x4, UR20 ;  /* 0x000000040c1a78a5 */ /* 0x000fe2000f8e0214 */
[----:B---3--:R-:W-:-:S03]  /*05d0*/  IMAD.WIDE R28, R8, 0x4, R12 ;  /* 0x00000004081c7825 */ /* 0x008fc600078e020c */
[----:B0-----:R-:W-:Y:S01]  /*05e0*/  MOV R17, UR25 ;  /* 0x0000001900117c02 */ /* 0x001fe20008000f00 */
[----:B------:R-:W-:Y:S01]  /*05f0*/  IMAD.U32 R16, RZ, RZ, UR24 ;  /* 0x00000018ff107e24 */ /* 0x000fe2000f8e00ff */
[----:B------:R-:W-:Y:S01]  /*0600*/  UIMAD.WIDE UR24, UR13, 0x4, UR20 ;  /* 0x000000040d1878a5 */ /* 0x000fe2000f8e0214 */
[----:B-1----:R-:W-:Y:S01]  /*0610*/  IMAD.U32 R14, RZ, RZ, UR26 ;  /* 0x0000001aff0e7e24 */ /* 0x002fe2000f8e00ff */
[----:B------:R-:W-:Y:S01]  /*0620*/  MOV R15, UR27 ;  /* 0x0000001b000f7c02 */ /* 0x000fe20008000f00 */
[----:B------:R-:W3:Y:S01]  /*0630*/  LDG.E R28, desc[UR18][R28.64] ;  /* 0x000000121c1c7981 */ /* 0x000ee2000c1e1900 */
[----:B------:R-:W-:Y:S02]  /*0640*/  UIMAD.WIDE UR26, UR15, 0x4, UR20 ;  /* 0x000000040f1a78a5 */ /* 0x000fe4000f8e0214 */
[----:B------:R-:W-:-:S04]  /*0650*/  UIMAD.WIDE UR28, UR22, 0x4, UR20 ;  /* 0x00000004161c78a5 */ /* 0x000fc8000f8e0214 */
[----:B------:R-:W-:Y:S02]  /*0660*/  IMAD.U32 R18, RZ, RZ, UR26 ;  /* 0x0000001aff127e24 */ /* 0x000fe4000f8e00ff */
[----:B--2--5:R-:W-:Y:S01]  /*0670*/  FFMA R24, -R24, R25, R27 ;  /* 0x0000001918187223 */ /* 0x024fe2000000011b */
[----:B------:R-:W-:Y:S01]  /*0680*/  IMAD.WIDE R26, R9, 0x4, R12 ;  /* 0x00000004091a7825 */ /* 0x000fe200078e020c */
[----:B------:R0:W2:Y:S05]  /*0690*/  LDG.E R25, desc[UR18][R14.64] ;  /* 0x000000120e197981 */ /* 0x0000aa000c1e1900 */
[----:B------:R-:W2:Y:S01]  /*06a0*/  LDG.E R26, desc[UR18][R26.64] ;  /* 0x000000121a1a7981 */ /* 0x000ea2000c1e1900 */
[----:B0-----:R-:W-:Y:S01]  /*06b0*/  IMAD.U32 R14, RZ, RZ, UR24 ;  /* 0x00000018ff0e7e24 */ /* 0x001fe2000f8e00ff */
[----:B------:R-:W-:Y:S01]  /*06c0*/  MOV R15, UR25 ;  /* 0x00000019000f7c02 */ /* 0x000fe20008000f00 */
[----:B----4-:R-:W-:Y:S01]  /*06d0*/  FFMA R29, -R23, R22, R24 ;  /* 0x00000016171d7223 */ /* 0x010fe20000000118 */
[----:B------:R0:W3:Y:S01]  /*06e0*/  LDG.E R27, desc[UR18][R16.64] ;  /* 0x00000012101b7981 */ /* 0x0000e2000c1e1900 */
[----:B------:R-:W-:-:S04]  /*06f0*/  IMAD.WIDE R22, R10, 0x4, R12 ;  /* 0x000000040a167825 */ /* 0x000fc800078e020c */
[----:B------:R-:W-:Y:S01]  /*0700*/  FFMA R20, -R20, R19, R29 ;  /* 0x0000001314147223 */ /* 0x000fe2000000011d */
[----:B------:R-:W-:Y:S01]  /*0710*/  MOV R19, UR27 ;  /* 0x0000001b00137c02 */ /* 0x000fe20008000f00 */
[----:B------:R1:W4:Y:S04]  /*0720*/  LDG.E R29, desc[UR18][R14.64] ;  /* 0x000000120e1d7981 */ /* 0x000328000c1e1900 */
[----:B------:R1:W4:Y:S01]  /*0730*/  LDG.E R24, desc[UR18][R22.64] ;  /* 0x0000001216187981 */ /* 0x000322000c1e1900 */
[----:B0-----:R-:W-:-:S03]  /*0740*/  IMAD.WIDE R16, R11, 0x4, R12 ;  /* 0x000000040b107825 */ /* 0x001fc600078e020c */
[----:B------:R-:W4:Y:S01]  /*0750*/  LDG.E R19, desc[UR18][R18.64] ;  /* 0x0000001212137981 */ /* 0x000f22000c1e1900 */
[----:B-1----:R-:W-:-:S03]  /*0760*/  IMAD.WIDE R14, R21, 0x4, R12 ;  /* 0x00000004150e7825 */ /* 0x002fc600078e020c */
[----:B------:R-:W4:Y:S01]  /*0770*/  LDG.E R16, desc[UR18][R16.64] ;  /* 0x0000001210107981 */ /* 0x000f22000c1e1900 */
[----:B------:R-:W-:Y:S01]  /*0780*/  IMAD.U32 R22, RZ, RZ, UR28 ;  /* 0x0000001cff167e24 */ /* 0x000fe2000f8e00ff */
[----:B------:R-:W-:Y:S02]  /*0790*/  MOV R23, UR29 ;  /* 0x0000001d00177c02 */ /* 0x000fe40008000f00 */
[----:B------:R0:W4:Y:S04]  /*07a0*/  LDG.E R15, desc[UR18][R14.64] ;  /* 0x000000120e0f7981 */ /* 0x000128000c1e1900 */
[----:B------:R-:W4:Y:S01]  /*07b0*/  LDG.E R22, desc[UR18][R22.64] ;  /* 0x0000001216167981 */ /* 0x000f22000c1e1900 */
[----:B------:R-:W-:-:S04]  /*07c0*/  UIADD3 UR8, UPT, UPT, UR8, 0x8, URZ ;  /* 0x0000000808087890 */ /* 0x000fc8000fffe0ff */
[----:B------:R-:W-:Y:S01]  /*07d0*/  UISETP.NE.AND UP0, UPT, UR8, URZ, UPT ;  /* 0x000000ff0800728c */ /* 0x000fe2000bf05270 */
[----:B0-----:R-:W-:Y:S01]  /*07e0*/  IMAD R14, RZ, RZ, -UR30 ;  /* 0x8000001eff0e7e24 */ /* 0x001fe2000f8e02ff */
[----:B------:R-:W-:-:S03]  /*07f0*/  UIADD3 UR17, UPT, UPT, -UR23, URZ, URZ ;  /* 0x000000ff17117290 */ /* 0x000fc6000fffe1ff */
[C---:B------:R-:W-:Y:S01]  /*0800*/  IMAD R7, R14.reuse, 0x8, R7 ;  /* 0x000000080e077824 */ /* 0x040fe200078e0207 */
[C---:B------:R-:W-:Y:S01]  /*0810*/  LEA R5, R14.reuse, R5, 0x3 ;  /* 0x000000050e057211 */ /* 0x040fe200078e18ff */
[C---:B------:R-:W-:Y:S01]  /*0820*/  IMAD R9, R14.reuse, 0x8, R9 ;  /* 0x000000080e097824 */ /* 0x040fe200078e0209 */
[C---:B------:R-:W-:Y:S01]  /*0830*/  LEA R8, R14.reuse, R8, 0x3 ;  /* 0x000000080e087211 */ /* 0x040fe200078e18ff */
[C---:B------:R-:W-:Y:S01]  /*0840*/  IMAD R11, R14.reuse, 0x8, R11 ;  /* 0x000000080e0b7824 */ /* 0x040fe200078e020b */
[C---:B------:R-:W-:Y:S01]  /*0850*/  LEA R10, R14.reuse, R10, 0x3 ;  /* 0x0000000a0e0a7211 */ /* 0x040fe200078e18ff */
[C---:B------:R-:W-:Y:S01]  /*0860*/  IMAD R6, R14.reuse, 0x8, R6 ;  /* 0x000000080e067824 */ /* 0x040fe200078e0206 */
[----:B------:R-:W-:Y:S01]  /*0870*/  LEA R21, R14, R21, 0x3 ;  /* 0x000000150e157211 */ /* 0x000fe200078e18ff */
[----:B------:R-:W-:Y:S02]  /*0880*/  UIADD3 UR14, UPT, UPT, UR14, -0x8, URZ ;  /* 0xfffffff80e0e7890 */ /* 0x000fe4000fffe0ff */
[----:B------:R-:W-:-:S02]  /*0890*/  ULEA UR9, UR17, UR9, 0x3 ;  /* 0x0000000911097291 */ /* 0x000fc4000f8e18ff */
[----:B------:R-:W-:Y:S02]  /*08a0*/  ULEA UR10, UR17, UR10, 0x3 ;  /* 0x0000000a110a7291 */ /* 0x000fe4000f8e18ff */
[----:B------:R-:W-:Y:S02]  /*08b0*/  ULEA UR11, UR17, UR11, 0x3 ;  /* 0x0000000b110b7291 */ /* 0x000fe4000f8e18ff */
[----:B------:R-:W-:Y:S02]  /*08c0*/  ULEA UR12, UR17, UR12, 0x3 ;  /* 0x0000000c110c7291 */ /* 0x000fe4000f8e18ff */
[----:B------:R-:W-:Y:S02]  /*08d0*/  ULEA UR13, UR17, UR13, 0x3 ;  /* 0x0000000d110d7291 */ /* 0x000fe4000f8e18ff */
[----:B------:R-:W-:Y:S02]  /*08e0*/  ULEA UR15, UR17, UR15, 0x3 ;  /* 0x0000000f110f7291 */ /* 0x000fe4000f8e18ff */
[----:B------:R-:W-:-:S02]  /*08f0*/  ULEA UR22, UR17, UR22, 0x3 ;  /* 0x0000001611167291 */ /* 0x000fc4000f8e18ff */
[----:B------:R-:W-:Y:S01]  /*0900*/  ULEA UR16, UR17, UR16, 0x3 ;  /* 0x0000001011107291 */ /* 0x000fe2000f8e18ff */
[----:B---3--:R-:W-:-:S04]  /*0910*/  FFMA R20, -R27, R28, R20 ;  /* 0x0000001c1b147223 */ /* 0x008fc80000000114 */
[----:B--2---:R-:W-:-:S04]  /*0920*/  FFMA R20, -R25, R26, R20 ;  /* 0x0000001a19147223 */ /* 0x004fc80000000114 */
[----:B----4-:R-:W-:-:S04]  /*0930*/  FFMA R20, -R29, R24, R20 ;  /* 0x000000181d147223 */ /* 0x010fc80000000114 */
[----:B------:R-:W-:-:S04]  /*0940*/  FFMA R19, -R19, R16, R20 ;  /* 0x0000001013137223 */ /* 0x000fc80000000114 */
[----:B------:R-:W-:Y:S01]  /*0950*/  FFMA R27, -R22, R15, R19 ;  /* 0x0000000f161b7223 */ /* 0x000fe20000000113 */
[----:B------:R-:W-:Y:S06]  /*0960*/  BRA.U UP0, `(.L_x_2) ;  /* 0xfffffff900c87547 */ /* 0x000fec000b83ffff */
.L_x_1:
[----:B------:R-:W-:-:S09]  /*0970*/  ULOP3.LUT UP0, URZ, UR4, 0x7, URZ, 0xc0, !UPT ;  /* 0x0000000704ff7892 */ /* 0x000fd2000f80c0ff */
[----:B------:R-:W-:Y:S05]  /*0980*/  BRA.U !UP0, `(.L_x_0) ;  /* 0x00000005088c7547 */ /* 0x000fea000b800000 */
[----:B------:R-:W-:-:S04]  /*0990*/  LOP3.LUT R6, R4, 0x7, RZ, 0xc0, !PT ;  /* 0x0000000704067812 */ /* 0x000fc800078ec0ff */
[C---:B------:R-:W-:Y:S02]  /*09a0*/  IADD3 R5, PT, PT, R6.reuse, -0x1, RZ ;  /* 0xffffffff06057810 */ /* 0x040fe40007ffe0ff */
[----:B------:R-:W-:Y:S02]  /*09b0*/  LOP3.LUT P1, RZ, R6, 0x3, RZ, 0xc0, !PT ;  /* 0x0000000306ff7812 */ /* 0x000fe4000782c0ff */
[----:B------:R-:W-:-:S13]  /*09c0*/  ISETP.GE.U32.AND P0, PT, R5, 0x3, PT ;  /* 0x000000030500780c */ /* 0x000fda0003f06070 */
[----:B------:R-:W-:Y:S05]  /*09d0*/  @!P0 BRA `(.L_x_3) ;  /* 0x0000000000b88947 */ /* 0x000fea0003800000 */
[----:B------:R-:W0:Y:S01]  /*09e0*/  LDCU UR16, c[0x0][0x390] ;  /* 0x00007200ff1077ac */ /* 0x000e220008000800 */
[----:B------:R-:W2:Y:S01]  /*09f0*/  LDC R8, c[0x0][0x3b4] ;  /* 0x0000ed00ff087b82 */ /* 0x000ea20000000800 */
[----:B------:R-:W3:Y:S01]  /*0a00*/  LDCU.64 UR12, c[0x0][0x388] ;  /* 0x00007100ff0c77ac */ /* 0x000ee20008000a00 */
[----:B-1----:R-:W-:-:S06]  /*0a10*/  UIADD3 UR11, UPT, UPT, UR14, -0x1, URZ ;  /* 0xffffffff0e0b7890 */ /* 0x002fcc000fffe0ff */
[----:B------:R-:W1:Y:S01]  /*0a20*/  LDC.64 R6, c[0x0][0x3a8] ;  /* 0x0000ea00ff067b82 */ /* 0x000e620000000a00 */
[----:B0-----:R-:W-:Y:S02]  /*0a30*/  UIMAD UR8, UR11, UR16, UR7 ;  /* 0x000000100b0872a4 */ /* 0x001fe4000f8e0207 */
[----:B------:R-:W-:Y:S02]  /*0a40*/  UIMAD UR10, UR11, UR16, -UR16 ;  /* 0x000000100b0a72a4 */ /* 0x000fe4000f8e0a10 */
[----:B---3--:R-:W-:Y:S02]  /*0a50*/  UIMAD.WIDE UR8, UR8, 0x4, UR12 ;  /* 0x00000004080878a5 */ /* 0x008fe4000f8e020c */
[----:B------:R-:W-:Y:S01]  /*0a60*/  UIADD3 UR15, UPT, UPT, UR10, -UR16, URZ ;  /* 0x800000100a0f7290 */ /* 0x000fe2000fffe0ff */
[C---:B--2---:R-:W-:Y:S02]  /*0a70*/  IMAD R5, R8.reuse, UR11, -R8 ;  /* 0x0000000b08057c24 */ /* 0x044fe4000f8e0a08 */
[----:B------:R-:W-:Y:S01]  /*0a80*/  IMAD R17, R8, UR11, R0 ;  /* 0x0000000b08117c24 */ /* 0x000fe2000f8e0200 */
[----:B------:R-:W-:Y:S01]  /*0a90*/  MOV R11, UR9 ;  /* 0x00000009000b7c02 */ /* 0x000fe20008000f00 */
[----:B------:R-:W-:Y:S01]  /*0aa0*/  IMAD.U32 R10, RZ, RZ, UR8 ;  /* 0x00000008ff0a7e24 */ /* 0x000fe2000f8e00ff */
[----:B------:R-:W-:Y:S01]  /*0ab0*/  UIADD3 UR8, UPT, UPT, UR7, UR10, URZ ;  /* 0x0000000a07087290 */ /* 0x000fe2000fffe0ff */
[----:B------:R-:W-:Y:S01]  /*0ac0*/  IADD3 R9, PT, PT, R5, -R8, RZ ;  /* 0x8000000805097210 */ /* 0x000fe20007ffe0ff */
[----:B------:R-:W-:-:S02]  /*0ad0*/  UIADD3 UR10, UPT, UPT, UR7, UR15, URZ ;  /* 0x0000000f070a7290 */ /* 0x000fc4000fffe0ff */
[----:B------:R-:W-:Y:S01]  /*0ae0*/  UIMAD.WIDE UR8, UR8, 0x4, UR12 ;  /* 0x00000004080878a5 */ /* 0x000fe2000f8e020c */
[C---:B------:R-:W-:Y:S01]  /*0af0*/  IMAD.IADD R15, R0.reuse, 0x1, R5 ;  /* 0x00000001000f7824 */ /* 0x040fe200078e0205 */
[----:B------:R-:W-:Y:S01]  /*0b00*/  UIMAD.WIDE UR10, UR10, 0x4, UR12 ;  /* 0x000000040a0a78a5 */ /* 0x000fe2000f8e020c */
[----:B-1----:R-:W-:Y:S01]  /*0b10*/  IMAD.WIDE R16, R17, 0x4, R6 ;  /* 0x0000000411107825 */ /* 0x002fe200078e0206 */
[----:B------:R-:W-:Y:S01]  /*0b20*/  UIADD3 UR15, UPT, UPT, UR7, -UR16, UR15 ;  /* 0x80000010070f7290 */ /* 0x000fe2000fffe00f */
[----:B------:R0:W2:Y:S01]  /*0b30*/  LDG.E R10, desc[UR18][R10.64] ;  /* 0x000000120a0a7981 */ /* 0x0000a2000c1e1900 */
[----:B------:R-:W-:Y:S01]  /*0b40*/  MOV R19, UR9 ;  /* 0x0000000900137c02 */ /* 0x000fe20008000f00 */
[----:B------:R-:W-:Y:S02]  /*0b50*/  IMAD.U32 R18, RZ, RZ, UR8 ;  /* 0x00000008ff127e24 */ /* 0x000fe4000f8e00ff */
[C---:B------:R-:W-:Y:S01]  /*0b60*/  IMAD.IADD R21, R0.reuse, 0x1, R9 ;  /* 0x0000000100157824 */ /* 0x040fe200078e0209 */
[----:B------:R1:W2:Y:S01]  /*0b70*/  LDG.E R5, desc[UR18][R16.64] ;  /* 0x0000001210057981 */ /* 0x0002a2000c1e1900 */
[----:B------:R-:W-:Y:S01]  /*0b80*/  IMAD.WIDE R14, R15, 0x4, R6 ;  /* 0x000000040f0e7825 */ /* 0x000fe200078e0206 */
[----:B------:R-:W-:Y:S01]  /*0b90*/  UIMAD.WIDE UR8, UR15, 0x4, UR12 ;  /* 0x000000040f0878a5 */ /* 0x000fe2000f8e020c */
[----:B------:R-:W-:Y:S01]  /*0ba0*/  MOV R12, UR10 ;  /* 0x0000000a000c7c02 */ /* 0x000fe20008000f00 */
[----:B------:R-:W3:Y:S01]  /*0bb0*/  LDG.E R18, desc[UR18][R18.64] ;  /* 0x0000001212127981 */ /* 0x000ee2000c1e1900 */
[----:B0-----:R-:W-:Y:S01]  /*0bc0*/  IADD3 R11, PT, PT, R0, -R8, R9 ;  /* 0x80000008000b7210 */ /* 0x001fe20007ffe009 */
[----:B------:R-:W-:-:S02]  /*0bd0*/  IMAD.WIDE R8, R21, 0x4, R6 ;  /* 0x0000000415087825 */ /* 0x000fc400078e0206 */
[----:B------:R-:W3:Y:S02]  /*0be0*/  LDG.E R14, desc[UR18][R14.64] ;  /* 0x000000120e0e7981 */ /* 0x000ee4000c1e1900 */
[----:B------:R-:W-:Y:S01]  /*0bf0*/  IMAD.U32 R13, RZ, RZ, UR11 ;  /* 0x0000000bff0d7e24 */ /* 0x000fe2000f8e00ff */
[----:B-1----:R-:W-:Y:S01]  /*0c00*/  MOV R16, UR8 ;  /* 0x0000000800107c02 */ /* 0x002fe20008000f00 */
[----:B------:R-:W-:Y:S01]  /*0c10*/  IMAD.WIDE R6, R11, 0x4, R6 ;  /* 0x000000040b067825 */ /* 0x000fe200078e0206 */
[----:B------:R-:W4:Y:S03]  /*0c20*/  LDG.E R8, desc[UR18][R8.64] ;  /* 0x0000001208087981 */ /* 0x000f26000c1e1900 */
[----:B------:R-:W-:Y:S01]  /*0c30*/  IMAD.U32 R17, RZ, RZ, UR9 ;  /* 0x00000009ff117e24 */ /* 0x000fe2000f8e00ff */
[----:B------:R-:W4:Y:S04]  /*0c40*/  LDG.E R12, desc[UR18][R12.64] ;  /* 0x000000120c0c7981 */ /* 0x000f28000c1e1900 */
[----:B------:R-:W4:Y:S04]  /*0c50*/  LDG.E R16, desc[UR18][R16.64] ;  /* 0x0000001210107981 */ /* 0x000f28000c1e1900 */
[----:B------:R-:W4:Y:S01]  /*0c60*/  LDG.E R6, desc[UR18][R6.64] ;  /* 0x0000001206067981 */ /* 0x000f22000c1e1900 */
[----:B------:R-:W-:Y:S01]  /*0c70*/  UIADD3 UR14, UPT, UPT, UR14, -0x4, URZ ;  /* 0xfffffffc0e0e7890 */ /* 0x000fe2000fffe0ff */
[----:B--2--5:R-:W-:-:S04]  /*0c80*/  FFMA R5, -R10, R5, R27 ;  /* 0x000000050a057223 */ /* 0x024fc8000000011b */
[----:B---3--:R-:W-:-:S04]  /*0c90*/  FFMA R5, -R18, R14, R5 ;  /* 0x0000000e12057223 */ /* 0x008fc80000000105 */
[----:B----4-:R-:W-:-:S04]  /*0ca0*/  FFMA R5, -R12, R8, R5 ;  /* 0x000000080c057223 */ /* 0x010fc80000000105 */
[----:B------:R-:W-:-:S07]  /*0cb0*/  FFMA R27, -R16, R6, R5 ;  /* 0x00000006101b7223 */ /* 0x000fce0000000105 */
.L_x_3:
[----:B------:R-:W-:Y:S05]  /*0cc0*/  @!P1 BRA `(.L_x_0) ;  /* 0x0000000000bc9947 */ /* 0x000fea0003800000 */
[C---:B------:R-:W-:Y:S02]  /*0cd0*/  LOP3.LUT R5, R3.reuse, 0x3, RZ, 0xc0, !PT ;  /* 0x0000000303057812 */ /* 0x040fe400078ec0ff */
[----:B------:R-:W-:Y:S02]  /*0ce0*/  LOP3.LUT R6, R3, 0x1, RZ, 0xc0, !PT ;  /* 0x0000000103067812 */ /* 0x000fe400078ec0ff */
[----:B------:R-:W-:Y:S02]  /*0cf0*/  ISETP.NE.AND P0, PT, R5, 0x1, PT ;  /* 0x000000010500780c */ /* 0x000fe40003f05270 */
[----:B------:R-:W-:-:S11]  /*0d00*/  ISETP.NE.U32.AND P1, PT, R6, 0x1, PT ;  /* 0x000000010600780c */ /* 0x000fd60003f25070 */
[----:B------:R-:W-:Y:S05]  /*0d10*/  @!P0 BRA `(.L_x_4) ;  /* 0x0000000000688947 */ /* 0x000fea0003800000 */
[----:B------:R-:W0:Y:S01]  /*0d20*/  LDC R5, c[0x0][0x3b4] ;  /* 0x0000ed00ff057b82 */ /* 0x000e220000000800 */
[----:B------:R-:W2:Y:S01]  /*0d30*/  LDCU UR10, c[0x0][0x390] ;  /* 0x00007200ff0a77ac */ /* 0x000ea20008000800 */
[----:B------:R-:W3:Y:S06]  /*0d40*/  LDCU.64 UR8, c[0x0][0x388] ;  /* 0x00007100ff0877ac */ /* 0x000eec0008000a00 */
[----:B------:R-:W4:Y:S01]  /*0d50*/  LDC.64 R6, c[0x0][0x3a8] ;  /* 0x0000ea00ff067b82 */ /* 0x000f220000000a00 */
[----:B-1----:R-:W-:-:S04]  /*0d60*/  UIADD3 UR13, UPT, UPT, UR14, -0x1, URZ ;  /* 0xffffffff0e0d7890 */ /* 0x002fc8000fffe0ff */
[----:B--2---:R-:W-:Y:S02]  /*0d70*/  UIMAD UR11, UR13, UR10, UR7 ;  /* 0x0000000a0d0b72a4 */ /* 0x004fe4000f8e0207 */
[----:B------:R-:W-:Y:S02]  /*0d80*/  UIMAD UR12, UR13, UR10, -UR10 ;  /* 0x0000000a0d0c72a4 */ /* 0x000fe4000f8e0a0a */
[----:B---3--:R-:W-:Y:S01]  /*0d90*/  UIMAD.WIDE UR10, UR11, 0x4, UR8 ;  /* 0x000000040b0a78a5 */ /* 0x008fe2000f8e0208 */
[C---:B0-----:R-:W-:Y:S01]  /*0da0*/  IMAD R13, R5.reuse, UR13, -R5 ;  /* 0x0000000d050d7c24 */ /* 0x041fe2000f8e0a05 */
[----:B------:R-:W-:Y:S01]  /*0db0*/  UIADD3 UR12, UPT, UPT, UR7, UR12, URZ ;  /* 0x0000000c070c7290 */ /* 0x000fe2000fffe0ff */
[----:B------:R-:W-:-:S03]  /*0dc0*/  IMAD R9, R5, UR13, R0 ;  /* 0x0000000d05097c24 */ /* 0x000fc6000f8e0200 */
[----:B------:R-:W-:Y:S01]  /*0dd0*/  UIMAD.WIDE UR8, UR12, 0x4, UR8 ;  /* 0x000000040c0878a5 */ /* 0x000fe2000f8e0208 */
[----:B------:R-:W-:Y:S01]  /*0de0*/  IADD3 R5, PT, PT, R0, R13, RZ ;  /* 0x0000000d00057210 */ /* 0x000fe20007ffe0ff */
[----:B------:R-:W-:Y:S01]  /*0df0*/  IMAD.U32 R11, RZ, RZ, UR11 ;  /* 0x0000000bff0b7e24 */ /* 0x000fe2000f8e00ff */
[----:B------:R-:W-:Y:S01]  /*0e00*/  MOV R10, UR10 ;  /* 0x0000000a000a7c02 */ /* 0x000fe20008000f00 */
[--C-:B----4-:R-:W-:Y:S02]  /*0e10*/  IMAD.WIDE R8, R9, 0x4, R6.reuse ;  /* 0x0000000409087825 */ /* 0x110fe400078e0206 */
[----:B------:R-:W-:Y:S02]  /*0e20*/  MOV R12, UR8 ;  /* 0x00000008000c7c02 */ /* 0x000fe40008000f00 */
[----:B------:R-:W-:Y:S01]  /*0e30*/  IMAD.WIDE R6, R5, 0x4, R6 ;  /* 0x0000000405067825 */ /* 0x000fe200078e0206 */
[----:B------:R-:W2:Y:S03]  /*0e40*/  LDG.E R10, desc[UR18][R10.64] ;  /* 0x000000120a0a7981 */ /* 0x000ea6000c1e1900 */
[----:B------:R-:W-:Y:S01]  /*0e50*/  IMAD.U32 R13, RZ, RZ, UR9 ;  /* 0x00000009ff0d7e24 */ /* 0x000fe2000f8e00ff */
[----:B------:R-:W2:Y:S04]  /*0e60*/  LDG.E R8, desc[UR18][R8.64] ;  /* 0x0000001208087981 */ /* 0x000ea8000c1e1900 */
[----:B------:R-:W3:Y:S04]  /*0e70*/  LDG.E R12, desc[UR18][R12.64] ;  /* 0x000000120c0c7981 */ /* 0x000ee8000c1e1900 */
[----:B------:R-:W3:Y:S01]  /*0e80*/  LDG.E R6, desc[UR18][R6.64] ;  /* 0x0000001206067981 */ /* 0x000ee2000c1e1900 */
[----:B------:R-:W-:Y:S01]  /*0e90*/  UIADD3 UR14, UPT, UPT, UR14, -0x2, URZ ;  /* 0xfffffffe0e0e7890 */ /* 0x000fe2000fffe0ff */
[----:B--2--5:R-:W-:-:S04]  /*0ea0*/  FFMA R27, -R10, R8, R27 ;  /* 0x000000080a1b7223 */ /* 0x024fc8000000011b */
[----:B---3--:R-:W-:-:S07]  /*0eb0*/  FFMA R27, -R12, R6, R27 ;  /* 0x000000060c1b7223 */ /* 0x008fce000000011b */
.L_x_4:
[----:B------:R-:W-:Y:S05]  /*0ec0*/  @P1 BRA `(.L_x_0) ;  /* 0x00000000003c1947 */ /* 0x000fea0003800000 */
[----:B------:R-:W0:Y:S01]  /*0ed0*/  LDCU UR10, c[0x0][0x390] ;  /* 0x00007200ff0a77ac */ /* 0x000e220008000800 */
[----:B------:R-:W2:Y:S01]  /*0ee0*/  LDC.64 R6, c[0x0][0x3a8] ;  /* 0x0000ea00ff067b82 */ /* 0x000ea20000000a00 */
[----:B------:R-:W3:Y:S01]  /*0ef0*/  LDCU UR11, c[0x0][0x3b4] ;  /* 0x00007680ff0b77ac */ /* 0x000ee20008000800 */
[----:B------:R-:W4:Y:S01]  /*0f00*/  LDCU.64 UR8, c[0x0][0x388] ;  /* 0x00007100ff0877ac */ /* 0x000f220008000a00 */
[----:B-1----:R-:W-:-:S04]  /*0f10*/  UIADD3 UR14, UPT, UPT, UR14, -0x1, URZ ;  /* 0xffffffff0e0e7890 */ /* 0x002fc8000fffe0ff */
[----:B0-----:R-:W-:Y:S01]  /*0f20*/  UIMAD UR7, UR14, UR10, UR7 ;  /* 0x0000000a0e0772a4 */ /* 0x001fe2000f8e0207 */
[----:B---3--:R-:W-:-:S03]  /*0f30*/  MOV R5, UR11 ;  /* 0x0000000b00057c02 */ /* 0x008fc60008000f00 */
[----:B----4-:R-:W-:Y:S02]  /*0f40*/  UIMAD.WIDE UR8, UR7, 0x4, UR8 ;  /* 0x00000004070878a5 */ /* 0x010fe4000f8e0208 */
[----:B------:R-:W-:-:S04]  /*0f50*/  IMAD R5, R5, UR14, R0 ;  /* 0x0000000e05057c24 */ /* 0x000fc8000f8e0200 */
[----:B--2---:R-:W-:Y:S01]  /*0f60*/  IMAD.WIDE R6, R5, 0x4, R6 ;  /* 0x0000000405067825 */ /* 0x004fe200078e0206 */
[----:B------:R-:W-:-:S03]  /*0f70*/  MOV R8, UR8 ;  /* 0x0000000800087c02 */ /* 0x000fc60008000f00 */
[----:B------:R-:W-:Y:S02]  /*0f80*/  IMAD.U32 R9, RZ, RZ, UR9 ;  /* 0x00000009ff097e24 */ /* 0x000fe4000f8e00ff */
[----:B------:R-:W2:Y:S04]  /*0f90*/  LDG.E R6, desc[UR18][R6.64] ;  /* 0x0000001206067981 */ /* 0x000ea8000c1e1900 */
[----:B------:R-:W2:Y:S02]  /*0fa0*/  LDG.E R8, desc[UR18][R8.64] ;  /* 0x0000001208087981 */ /* 0x000ea4000c1e1900 */
[----:B--2--5:R-:W-:-:S07]  /*0fb0*/  FFMA R27, -R8, R6, R27 ;  /* 0x00000006081b7223 */ /* 0x024fce000000011b */
.L_x_0:
[----:B------:R-:W0:Y:S08]  /*0fc0*/  LDC.64 R6, c[0x0][0x390] ;  /* 0x0000e400ff067b82 */ /* 0x000e300000000a00 */
[----:B------:R-:W2:Y:S01]  /*0fd0*/  LDC.64 R8, c[0x0][0x388] ;  /* 0x0000e200ff087b82 */ /* 0x000ea20000000a00 */
[----:B0-----:R-:W-:-:S05]  /*0fe0*/  IADD3 R5, PT, PT, R7, R6, RZ ;  /* 0x0000000607057210 */ /* 0x001fca0007ffe0ff */
[----:B------:R-:W-:-:S04]  /*0ff0*/  IMAD R5, R5, UR5, RZ ;  /* 0x0000000505057c24 */ /* 0x000fc8000f8e02ff */
[----:B--2---:R-:W-:-:S06]  /*1000*/  IMAD.WIDE R8, R5, 0x4, R8 ;  /* 0x0000000405087825 */ /* 0x004fcc00078e0208 */
[----:B------:R-:W2:Y:S01]  /*1010*/  LDG.E R8, desc[UR18][R8.64] ;  /* 0x0000001208087981 */ /* 0x000ea2000c1e1900 */
[----:B------:R-:W-:Y:S01]  /*1020*/  BSSY.RECONVERGENT B0, `(.L_x_5) ;  /* 0x000000b000007945 */ /* 0x000fe20003800200 */
[----:B--2---:R-:W0:Y:S08]  /*1030*/  MUFU.RCP R6, R8 ;  /* 0x0000000800067308 */ /* 0x004e300000001000 */
[----:B-----5:R-:W2:Y:S01]  /*1040*/  FCHK P0, R27, R8 ;  /* 0x000000081b007302 */ /* 0x020ea20000000000 */
[----:B0-----:R-:W-:-:S04]  /*1050*/  FFMA R5, -R8, R6, 1 ;  /* 0x3f80000008057423 */ /* 0x001fc80000000106 */
[----:B------:R-:W-:-:S04]  /*1060*/  FFMA R6, R6, R5, R6 ;  /* 0x0000000506067223 */ /* 0x000fc80000000006 */
[----:B------:R-:W-:-:S04]  /*1070*/  FFMA R5, R6, R27, RZ ;  /* 0x0000001b06057223 */ /* 0x000fc800000000ff */
[----:B------:R-:W-:-:S04]  /*1080*/  FFMA R10, -R8, R5, R27 ;  /* 0x00000005080a7223 */ /* 0x000fc8000000011b */
[----:B------:R-:W-:Y:S01]  /*1090*/  FFMA R5, R6, R10, R5 ;  /* 0x0000000a06057223 */ /* 0x000fe20000000005 */
[----:B--2---:R-:W-:Y:S06]  /*10a0*/  @!P0 BRA `(.L_x_6) ;  /* 0x0000000000088947 */ /* 0x004fec0003800000 */
[----:B------:R-:W-:-:S07]  /*10b0*/  MOV R6, 0x10d0 ;  /* 0x000010d000067802 */ /* 0x000fce0000000f00 */
[----:B-1----:R-:W-:Y:S05]  /*10c0*/  CALL.REL.NOINC `($__internal_0_$__cuda_sm3x_div_rn_noftz_f32_slowpath) ;  /* 0x0000000000307944 */ /* 0x002fea0003c00000 */
.L_x_6:
[----:B-1----:R-:W-:Y:S05]  /*10d0*/  BSYNC.RECONVERGENT B0 ;  /* 0x0000000000007941 */ /* 0x002fea0003800200 */
.L_x_5:
[----:B------:R-:W0:Y:S01]  /*10e0*/  LDC R9, c[0x0][0x3b4] ;  /* 0x0000ed00ff097b82 */ /* 0x000e220000000800 */
[----:B------:R-:W-:Y:S01]  /*10f0*/  UISETP.GT.U32.AND UP0, UPT, UR6, 0x1, UPT ;  /* 0x000000010600788c */ /* 0x000fe2000bf04070 */
[----:B------:R-:W-:Y:S01]  /*1100*/  IADD3 R4, PT, PT, R4, 0x1, RZ ;  /* 0x0000000104047810 */ /* 0x000fe20007ffe0ff */
[----:B------:R-:W-:Y:S01]  /*1110*/  VIADD R3, R3, 0x1 ;  /* 0x0000000103037836 */ /* 0x000fe20000000000 */
[----:B------:R-:W-:-:S04]  /*1120*/  UIADD3 UR4, UPT, UPT, UR4, 0x1, URZ ;  /* 0x0000000104047890 */ /* 0x000fc8000fffe0ff */
[----:B------:R-:W1:Y:S01]  /*1130*/  LDC.64 R6, c[0x0][0x3a8] ;  /* 0x0000ea00ff067b82 */ /* 0x000e620000000a00 */
[----:B0-----:R-:W-:-:S04]  /*1140*/  IMAD R9, R9, UR5, R0 ;  /* 0x0000000509097c24 */ /* 0x001fc8000f8e0200 */
[----:B-1----:R-:W-:-:S05]  /*1150*/  IMAD.WIDE R6, R9, 0x4, R6 ;  /* 0x0000000409067825 */ /* 0x002fca00078e0206 */
[----:B------:R2:W-:Y:S01]  /*1160*/  STG.E desc[UR18][R6.64], R5 ;  /* 0x0000000506007986 */ /* 0x0005e2000c101912 */
[----:B------:R-:W-:Y:S05]  /*1170*/  BRA.U UP0, `(.L_x_7) ;  /* 0xffffffed00e47547 */ /* 0x000fea000b83ffff */
[----:B------:R-:W-:Y:S05]  /*1180*/  EXIT ;  /* 0x000000000000794d */ /* 0x000fea0003800000 */
        .weak           $__internal_0_$__cuda_sm3x_div_rn_noftz_f32_slowpath
        .type           $__internal_0_$__cuda_sm3x_div_rn_noftz_f32_slowpath,@function
        .size           $__internal_0_$__cuda_sm3x_div_rn_noftz_f32_slowpath,(.L_x_43 - $__internal_0_$__cuda_sm3x_div_rn_noftz_f32_slowpath)
$__internal_0_$__cuda_sm3x_div_rn_noftz_f32_slowpath:
[----:B------:R-:W-:Y:S01]  /*1190*/  SHF.R.U32.HI R7, RZ, 0x17, R8 ;  /* 0x00000017ff077819 */ /* 0x000fe20000011608 */
[----:B------:R-:W-:Y:S01]  /*11a0*/  BSSY.RECONVERGENT B1, `(.L_x_8) ;  /* 0x0000063000017945 */ /* 0x000fe20003800200 */
[----:B------:R-:W-:Y:S02]  /*11b0*/  SHF.R.U32.HI R5, RZ, 0x17, R27 ;  /* 0x00000017ff057819 */ /* 0x000fe4000001161b */
[----:B------:R-:W-:Y:S02]  /*11c0*/  LOP3.LUT R13, R7, 0xff, RZ, 0xc0, !PT ;  /* 0x000000ff070d7812 */ /* 0x000fe400078ec0ff */
[----:B------:R-:W-:Y:S02]  /*11d0*/  LOP3.LUT R11, R5, 0xff, RZ, 0xc0, !PT ;  /* 0x000000ff050b7812 */ /* 0x000fe400078ec0ff */
[----:B------:R-:W-:Y:S02]  /*11e0*/  IADD3 R10, PT, PT, R13, -0x1, RZ ;  /* 0xffffffff0d0a7810 */ /* 0x000fe40007ffe0ff */
[----:B------:R-:W-:-:S02]  /*11f0*/  IADD3 R9, PT, PT, R11, -0x1, RZ ;  /* 0xffffffff0b097810 */ /* 0x000fc40007ffe0ff */
[----:B------:R-:W-:-:S04]  /*1200*/  ISETP.GT.U32.AND P0, PT, R10, 0xfd, PT ;  /* 0x000000fd0a00780c */ /* 0x000fc80003f04070 */
[----:B------:R-:W-:-:S13]  /*1210*/  ISETP.GT.U32.OR P0, PT, R9, 0xfd, P0 ;  /* 0x000000fd0900780c */ /* 0x000fda0000704470 */
[----:B------:R-:W-:Y:S01]  /*1220*/  @!P0 IMAD.MOV.U32 R7, RZ, RZ, RZ ;  /* 0x000000ffff078224 */ /* 0x000fe200078e00ff */
[----:B------:R-:W-:Y:S06]  /*1230*/  @!P0 BRA `(.L_x_9) ;  /* 0x0000000000608947 */ /* 0x000fec0003800000 */
[----:B------:R-:W-:Y:S02]  /*1240*/  FSETP.GTU.FTZ.AND P0, PT, |R27|, +INF , PT ;  /* 0x7f8000001b00780b */ /* 0x000fe40003f1c200 */
[----:B------:R-:W-:Y:S02]  /*1250*/  FSETP.GTU.FTZ.AND P1, PT, |R8|, +INF , PT ;  /* 0x7f8000000800780b */ /* 0x000fe40003f3c200 */
[----:B------:R-:W-:Y:S02]  /*1260*/  MOV R5, R8 ;  /* 0x0000000800057202 */ /* 0x000fe40000000f00 */
[----:B------:R-:W-:-:S13]  /*1270*/  PLOP3.LUT P0, PT, P0, P1, PT, 0xf8, 0x8f ;  /* 0x00000000008f781c */ /* 0x000fda0000703f70 */
[----:B------:R-:W-:Y:S05]  /*1280*/  @P0 BRA `(.L_x_10) ;  /* 0x00000004004c0947 */ /* 0x000fea0003800000 */
[----:B------:R-:W-:-:S13]  /*1290*/  LOP3.LUT P0, RZ, R8, 0x7fffffff, R27, 0xc8, !PT ;  /* 0x7fffffff08ff7812 */ /* 0x000fda000780c81b */
[----:B------:R-:W-:Y:S05]  /*12a0*/  @!P0 BRA `(.L_x_11) ;  /* 0x00000004003c8947 */ /* 0x000fea0003800000 */
[----:B------:R-:W-:Y:S02]  /*12b0*/  FSETP.NEU.FTZ.AND P2, PT, |R27|, +INF , PT ;  /* 0x7f8000001b00780b */ /* 0x000fe40003f5d200 */
[----:B------:R-:W-:Y:S02]  /*12c0*/  FSETP.NEU.FTZ.AND P1, PT, |R5|, +INF , PT ;  /* 0x7f8000000500780b */ /* 0x000fe40003f3d200 */
[----:B------:R-:W-:-:S11]  /*12d0*/  FSETP.NEU.FTZ.AND P0, PT, |R27|, +INF , PT ;  /* 0x7f8000001b00780b */ /* 0x000fd60003f1d200 */
[----:B------:R-:W-:Y:S05]  /*12e0*/  @!P1 BRA !P2, `(.L_x_11) ;  /* 0x00000004002c9947 */ /* 0x000fea0005000000 */
[----:B------:R-:W-:-:S04]  /*12f0*/  LOP3.LUT P2, RZ, R27, 0x7fffffff, RZ, 0xc0, !PT ;  /* 0x7fffffff1bff7812 */ /* 0x000fc8000784c0ff */
[----:B------:R-:W-:-:S13]  /*1300*/  PLOP3.LUT P1, PT, P1, P2, PT, 0x2f, 0xf2 ;  /* 0x0000000000f2781c */ /* 0x000fda0000f24577 */
[----:B------:R-:W-:Y:S05]  /*1310*/  @P1 BRA `(.L_x_12) ;  /* 0x0000000400181947 */ /* 0x000fea0003800000 */
[----:B------:R-:W-:-:S04]  /*1320*/  LOP3.LUT P1, RZ, R8, 0x7fffffff, RZ, 0xc0, !PT ;  /* 0x7fffffff08ff7812 */ /* 0x000fc8000782c0ff */
[----:B------:R-:W-:-:S13]  /*1330*/  PLOP3.LUT P0, PT, P0, P1, PT, 0x2f, 0xf2 ;  /* 0x0000000000f2781c */ /* 0x000fda0000702577 */
[----:B------:R-:W-:Y:S05]  /*1340*/  @P0 BRA `(.L_x_13) ;  /* 0x0000000400000947 */ /* 0x000fea0003800000 */
[----:B------:R-:W-:Y:S02]  /*1350*/  ISETP.GE.AND P0, PT, R9, RZ, PT ;  /* 0x000000ff0900720c */ /* 0x000fe40003f06270 */
[----:B------:R-:W-:-:S11]  /*1360*/  ISETP.GE.AND P1, PT, R10, RZ, PT ;  /* 0x000000ff0a00720c */ /* 0x000fd60003f26270 */
[----:B------:R-:W-:Y:S01]  /*1370*/  @P0 MOV R7, RZ ;  /* 0x000000ff00070202 */ /* 0x000fe20000000f00 */
[----:B------:R-:W-:Y:S02]  /*1380*/  @!P0 IMAD.MOV.U32 R7, RZ, RZ, -0x40 ;  /* 0xffffffc0ff078424 */ /* 0x000fe400078e00ff */
[----:B------:R-:W-:Y:S01]  /*1390*/  @!P0 FFMA R27, R27, 1.84467440737095516160e+19, RZ ;  /* 0x5f8000001b1b8823 */ /* 0x000fe200000000ff */
[----:B------:R-:W-:Y:S02]  /*13a0*/  @!P1 FFMA R8, R5, 1.84467440737095516160e+19, RZ ;  /* 0x5f80000005089823 */ /* 0x000fe400000000ff */
[----:B------:R-:W-:-:S07]  /*13b0*/  @!P1 IADD3 R7, PT, PT, R7, 0x40, RZ ;  /* 0x0000004007079810 */ /* 0x000fce0007ffe0ff */
.L_x_9:
[----:B------:R-:W-:Y:S01]  /*13c0*/  LEA R5, R13, 0xc0800000, 0x17 ;  /* 0xc08000000d057811 */ /* 0x000fe200078eb8ff */
[----:B------:R-:W-:Y:S03]  /*13d0*/  BSSY.RECONVERGENT B2, `(.L_x_14) ;  /* 0x0000036000027945 */ /* 0x000fe60003800200 */
[----:B------:R-:W-:Y:S01]  /*13e0*/  IADD3 R9, PT, PT, -R5, R8, RZ ;  /* 0x0000000805097210 */ /* 0x000fe20007ffe1ff */
[----:B------:R-:W-:-:S03]  /*13f0*/  VIADD R8, R11, 0xffffff81 ;  /* 0xffffff810b087836 */ /* 0x000fc60000000000 */
[----:B------:R-:W0:Y:S01]  /*1400*/  MUFU.RCP R10, R9 ;  /* 0x00000009000a7308 */ /* 0x000e220000001000 */
[----:B------:R-:W-:Y:S01]  /*1410*/  FADD.FTZ R12, -R9, -RZ ;  /* 0x800000ff090c7221 */ /* 0x000fe20000010100 */
[----:B------:R-:W-:-:S03]  /*1420*/  IMAD R5, R8, -0x800000, R27 ;  /* 0xff80000008057824 */ /* 0x000fc600078e021b */
[----:B0-----:R-:W-:-:S04]  /*1430*/  FFMA R11, R10, R12, 1 ;  /* 0x3f8000000a0b7423 */ /* 0x001fc8000000000c */
[----:B------:R-:W-:-:S04]  /*1440*/  FFMA R15, R10, R11, R10 ;  /* 0x0000000b0a0f7223 */ /* 0x000fc8000000000a */
[----:B------:R-:W-:-:S04]  /*1450*/  FFMA R10, R5, R15, RZ ;  /* 0x0000000f050a7223 */ /* 0x000fc800000000ff */
[----:B------:R-:W-:-:S04]  /*1460*/  FFMA R11, R12, R10, R5 ;  /* 0x0000000a0c0b7223 */ /* 0x000fc80000000005 */
[----:B------:R-:W-:Y:S01]  /*1470*/  FFMA R14, R15, R11, R10 ;  /* 0x0000000b0f0e7223 */ /* 0x000fe2000000000a */
[----:B------:R-:W-:-:S03]  /*1480*/  IADD3 R10, PT, PT, R8, 0x7f, -R13 ;  /* 0x0000007f080a7810 */ /* 0x000fc60007ffe80d */
[----:B------:R-:W-:Y:S01]  /*1490*/  FFMA R11, R12, R14, R5 ;  /* 0x0000000e0c0b7223 */ /* 0x000fe20000000005 */
[----:B------:R-:W-:-:S03]  /*14a0*/  IADD3 R10, PT, PT, R10, R7, RZ ;  /* 0x000000070a0a7210 */ /* 0x000fc60007ffe0ff */
[----:B------:R-:W-:-:S05]  /*14b0*/  FFMA R5, R15, R11, R14 ;  /* 0x0000000b0f057223 */ /* 0x000fca000000000e */
[----:B------:R-:W-:-:S04]  /*14c0*/  SHF.R.U32.HI R8, RZ, 0x17, R5 ;  /* 0x00000017ff087819 */ /* 0x000fc80000011605 */
[----:B------:R-:W-:-:S04]  /*14d0*/  LOP3.LUT R8, R8, 0xff, RZ, 0xc0, !PT ;  /* 0x000000ff08087812 */ /* 0x000fc800078ec0ff */
[----:B------:R-:W-:-:S05]  /*14e0*/  IADD3 R12, PT, PT, R8, R10, RZ ;  /* 0x0000000a080c7210 */ /* 0x000fca0007ffe0ff */
[----:B------:R-:W-:-:S05]  /*14f0*/  VIADD R7, R12, 0xffffffff ;  /* 0xffffffff0c077836 */ /* 0x000fca0000000000 */
[----:B------:R-:W-:-:S13]  /*1500*/  ISETP.GE.U32.AND P0, PT, R7, 0xfe, PT ;  /* 0x000000fe0700780c */ /* 0x000fda0003f06070 */
[----:B------:R-:W-:Y:S05]  /*1510*/  @!P0 BRA `(.L_x_15) ;  /* 0x0000000000808947 */ /* 0x000fea0003800000 */
[----:B------:R-:W-:-:S13]  /*1520*/  ISETP.GT.AND P0, PT, R12, 0xfe, PT ;  /* 0x000000fe0c00780c */ /* 0x000fda0003f04270 */
[----:B------:R-:W-:Y:S05]  /*1530*/  @P0 BRA `(.L_x_16) ;  /* 0x00000000006c0947 */ /* 0x000fea0003800000 */
[----:B------:R-:W-:-:S13]  /*1540*/  ISETP.GE.AND P0, PT, R12, 0x1, PT ;  /* 0x000000010c00780c */ /* 0x000fda0003f06270 */
[----:B------:R-:W-:Y:S05]  /*1550*/  @P0 BRA `(.L_x_17) ;  /* 0x0000000000740947 */ /* 0x000fea0003800000 */
[----:B------:R-:W-:Y:S02]  /*1560*/  ISETP.GE.AND P0, PT, R12, -0x18, PT ;  /* 0xffffffe80c00780c */ /* 0x000fe40003f06270 */
[----:B------:R-:W-:-:S11]  /*1570*/  LOP3.LUT R5, R5, 0x80000000, RZ, 0xc0, !PT ;  /* 0x8000000005057812 */ /* 0x000fd600078ec0ff */
[----:B------:R-:W-:Y:S05]  /*1580*/  @!P0 BRA `(.L_x_17) ;  /* 0x0000000000688947 */ /* 0x000fea0003800000 */
[CCC-:B------:R-:W-:Y:S01]  /*1590*/  FFMA.RZ R7, R15.reuse, R11.reuse, R14.reuse ;  /* 0x0000000b0f077223 */ /* 0x1c0fe2000000c00e */
[C---:B------:R-:W-:Y:S01]  /*15a0*/  IADD3 R10, PT, PT, R12.reuse, 0x20, RZ ;  /* 0x000000200c0a7810 */ /* 0x040fe20007ffe0ff */
[-CC-:B------:R-:W-:Y:S01]  /*15b0*/  FFMA.RM R8, R15, R11.reuse, R14.reuse ;  /* 0x0000000b0f087223 */ /* 0x180fe2000000400e */
[C---:B------:R-:W-:Y:S02]  /*15c0*/  ISETP.NE.AND P2, PT, R12.reuse, RZ, PT ;  /* 0x000000ff0c00720c */ /* 0x040fe40003f45270 */
[----:B------:R-:W-:Y:S01]  /*15d0*/  LOP3.LUT R9, R7, 0x7fffff, RZ, 0xc0, !PT ;  /* 0x007fffff07097812 */ /* 0x000fe200078ec0ff */
[----:B------:R-:W-:Y:S01]  /*15e0*/  FFMA.RP R7, R15, R11, R14 ;  /* 0x0000000b0f077223 */ /* 0x000fe2000000800e */
[C---:B------:R-:W-:Y:S02]  /*15f0*/  ISETP.NE.AND P1, PT, R12.reuse, RZ, PT ;  /* 0x000000ff0c00720c */ /* 0x040fe40003f25270 */
[----:B------:R-:W-:Y:S02]  /*1600*/  LOP3.LUT R9, R9, 0x800000, RZ, 0xfc, !PT ;  /* 0x0080000009097812 */ /* 0x000fe400078efcff */
[----:B------:R-:W-:-:S02]  /*1610*/  IADD3 R11, PT, PT, -R12, RZ, RZ ;  /* 0x000000ff0c0b7210 */ /* 0x000fc40007ffe1ff */
[----:B------:R-:W-:Y:S02]  /*1620*/  SHF.L.U32 R10, R9, R10, RZ ;  /* 0x0000000a090a7219 */ /* 0x000fe400000006ff */
[----:B------:R-:W-:Y:S02]  /*1630*/  FSETP.NEU.FTZ.AND P0, PT, R7, R8, PT ;  /* 0x000000080700720b */ /* 0x000fe40003f1d000 */
[----:B------:R-:W-:Y:S02]  /*1640*/  SEL R8, R11, RZ, P2 ;  /* 0x000000ff0b087207 */ /* 0x000fe40001000000 */
[----:B------:R-:W-:Y:S02]  /*1650*/  ISETP.NE.AND P1, PT, R10, RZ, P1 ;  /* 0x000000ff0a00720c */ /* 0x000fe40000f25270 */
[----:B------:R-:W-:Y:S02]  /*1660*/  SHF.R.U32.HI R8, RZ, R8, R9 ;  /* 0x00000008ff087219 */ /* 0x000fe40000011609 */
[----:B------:R-:W-:-:S02]  /*1670*/  PLOP3.LUT P0, PT, P0, P1, PT, 0xf8, 0x8f ;  /* 0x00000000008f781c */ /* 0x000fc40000703f70 */
[----:B------:R-:W-:Y:S02]  /*1680*/  SHF.R.U32.HI R10, RZ, 0x1, R8 ;  /* 0x00000001ff0a7819 */ /* 0x000fe40000011608 */
[----:B------:R-:W-:-:S04]  /*1690*/  SEL R7, RZ, 0x1, !P0 ;  /* 0x00000001ff077807 */ /* 0x000fc80004000000 */
[----:B------:R-:W-:-:S04]  /*16a0*/  LOP3.LUT R7, R7, 0x1, R10, 0xf8, !PT ;  /* 0x0000000107077812 */ /* 0x000fc800078ef80a */
[----:B------:R-:W-:-:S05]  /*16b0*/  LOP3.LUT R7, R7, R8, RZ, 0xc0, !PT ;  /* 0x0000000807077212 */ /* 0x000fca00078ec0ff */
[----:B------:R-:W-:-:S05]  /*16c0*/  IMAD.IADD R10, R10, 0x1, R7 ;  /* 0x000000010a0a7824 */ /* 0x000fca00078e0207 */
[----:B------:R-:W-:Y:S01]  /*16d0*/  LOP3.LUT R5, R10, R5, RZ, 0xfc, !PT ;  /* 0x000000050a057212 */ /* 0x000fe200078efcff */
[----:B------:R-:W-:Y:S06]  /*16e0*/  BRA `(.L_x_17) ;  /* 0x0000000000107947 */ /* 0x000fec0003800000 */
.L_x_16:
[----:B------:R-:W-:-:S04]  /*16f0*/  LOP3.LUT R5, R5, 0x80000000, RZ, 0xc0, !PT ;  /* 0x8000000005057812 */ /* 0x000fc800078ec0ff */
[----:B------:R-:W-:Y:S01]  /*1700*/  LOP3.LUT R5, R5, 0x7f800000, RZ, 0xfc, !PT ;  /* 0x7f80000005057812 */ /* 0x000fe200078efcff */
[----:B------:R-:W-:Y:S06]  /*1710*/  BRA `(.L_x_17) ;  /* 0x0000000000047947 */ /* 0x000fec0003800000 */
.L_x_15:
[----:B------:R-:W-:-:S07]  /*1720*/  LEA R5, R10, R5, 0x17 ;  /* 0x000000050a057211 */ /* 0x000fce00078eb8ff */
.L_x_17:
[----:B------:R-:W-:Y:S05]  /*1730*/  BSYNC.RECONVERGENT B2 ;  /* 0x0000000000027941 */ /* 0x000fea0003800200 */
.L_x_14:
[----:B------:R-:W-:Y:S05]  /*1740*/  BRA `(.L_x_18) ;  /* 0x0000000000207947 */ /* 0x000fea0003800000 */
.L_x_13:
[----:B------:R-:W-:-:S04]  /*1750*/  LOP3.LUT R5, R8, 0x80000000, R27, 0x48, !PT ;  /* 0x8000000008057812 */ /* 0x000fc800078e481b */
[----:B------:R-:W-:Y:S01]  /*1760*/  LOP3.LUT R5, R5, 0x7f800000, RZ, 0xfc, !PT ;  /* 0x7f80000005057812 */ /* 0x000fe200078efcff */
[----:B------:R-:W-:Y:S06]  /*1770*/  BRA `(.L_x_18) ;  /* 0x0000000000147947 */ /* 0x000fec0003800000 */
.L_x_12:
[----:B------:R-:W-:Y:S01]  /*1780*/  LOP3.LUT R5, R8, 0x80000000, R27, 0x48, !PT ;  /* 0x8000000008057812 */ /* 0x000fe200078e481b */
[----:B------:R-:W-:Y:S06]  /*1790*/  BRA `(.L_x_18) ;  /* 0x00000000000c7947 */ /* 0x000fec0003800000 */
.L_x_11:
[----:B------:R-:W0:Y:S01]  /*17a0*/  MUFU.RSQ R5, -QNAN ;  /* 0xffc0000000057908 */ /* 0x000e220000001400 */
[----:B------:R-:W-:Y:S05]  /*17b0*/  BRA `(.L_x_18) ;  /* 0x0000000000047947 */ /* 0x000fea0003800000 */
.L_x_10:
[----:B------:R-:W-:-:S07]  /*17c0*/  FADD.FTZ R5, R27, R5 ;  /* 0x000000051b057221 */ /* 0x000fce0000010000 */
.L_x_18:
[----:B------:R-:W-:Y:S05]  /*17d0*/  BSYNC.RECONVERGENT B1 ;  /* 0x0000000000017941 */ /* 0x000fea0003800200 */
.L_x_8:
[----:B------:R-:W-:-:S04]  /*17e0*/  HFMA2 R7, -RZ, RZ, 0, 0 ;  /* 0x00000000ff077431 */ /* 0x000fc800000001ff */
[----:B0-----:R-:W-:Y:S05]  /*17f0*/  RET.REL.NODEC R6 `(_Z20k_lu_solve_upper_f32iiPKfiiS0_iiPfii) ;  /* 0xffffffe806007950 */ /* 0x001fea0003c3ffff */
.L_x_19:
[----:B------:R-:W-:-:S00]  /*1800*/  BRA `(.L_x_19) ;  /* 0xfffffffc00fc7947 */ /* 0x000fc0000383ffff */
[----:B------:R-:W-:-:S00]  /*1810*/  NOP ;  /* 0x0000000000007918 */ /* 0x000fc00000000000 */
        /* <DEDUP_REMOVED lines=14> */
.L_x_43:


//--------------------- .text._Z20k_lu_solve_lower_f32iiPKfiiS0_iiPfii --------------------------
	.section	.text._Z20k_lu_solve_lower_f32iiPKfiiS0_iiPfii,"ax",@progbits
	.align	128
        .global         _Z20k_lu_solve_lower_f32iiPKfiiS0_iiPfii
        .type           _Z20k_lu_solve_lower_f32iiPKfiiS0_iiPfii,@function
        .size           _Z20k_lu_solve_lower_f32iiPKfiiS0_iiPfii,(.L_x_46 - _Z20k_lu_solve_lower_f32iiPKfiiS0_iiPfii)
        .other          _Z20k_lu_solve_lower_f32iiPKfiiS0_iiPfii,@"STO_CUDA_ENTRY STV_DEFAULT"
_Z20k_lu_solve_lower_f32iiPKfiiS0_iiPfii:
.text._Z20k_lu_solve_lower_f32iiPKfiiS0_iiPfii:
        /* <DEDUP_REMOVED lines=13> */
[----:B------:R-:W0:Y:S01]  /*00d0*/  LDCU.64 UR8, c[0x0][0x358] ;  /* 0x00006b00ff0877ac */ /* 0x000e220008000a00 */
[----:B------:R-:W-:Y:S01]  /*00e0*/  PRMT R4, RZ, 0x7610, R4 ;  /* 0x00007610ff047816 */ /* 0x000fe20000000004 */
[----:B------:R-:W-:-:S06]  /*00f0*/  UMOV UR4, URZ ;  /* 0x000000ff00047c82 */ /* 0x000fcc0008000000 */
.L_x_24:
[----:B-1----:R-:W1:Y:S08]  /*0100*/  LDC R5, c[0x0][0x3a4] ;  /* 0x0000e900ff057b82 */ /* 0x002e700000000800 */
[----:B------:R-:W2:Y:S01]  /*0110*/  LDC.64 R6, c[0x0][0x398] ;  /* 0x0000e600ff067b82 */ /* 0x000ea20000000a00 */
[----:B-1----:R-:W-:-:S04]  /*0120*/  IMAD R5, R5, UR4, R2 ;  /* 0x0000000405057c24 */ /* 0x002fc8000f8e0202 */
[----:B--2---:R-:W-:-:S06]  /*0130*/  IMAD.WIDE R6, R5, 0x4, R6 ;  /* 0x0000000405067825 */ /* 0x004fcc00078e0206 */
[----:B0-----:R0:W5:Y:S01]  /*0140*/  LDG.E R7, desc[UR8][R6.64] ;  /* 0x0000000806077981 */ /* 0x001162000c1e1900 */
[----:B------:R-:W-:-:S09]  /*0150*/  UISETP.NE.AND UP0, UPT, UR4, URZ, UPT ;  /* 0x000000ff0400728c */ /* 0x000fd2000bf05270 */
[----:B0-----:R-:W-:Y:S05]  /*0160*/  BRA.U !UP0, `(.L_x_20) ;  /* 0x0000000508fc7547 */ /* 0x001fea000b800000 */
[----:B------:R-:W0:Y:S01]  /*0170*/  LDCU UR5, c[0x0][0x394] ;  /* 0x00007280ff0577ac */ /* 0x000e220008000800 */
[----:B------:R-:W-:Y:S01]  /*0180*/  HFMA2 R5, -RZ, RZ, 0, 0 ;  /* 0x00000000ff057431 */ /* 0x000fe200000001ff */
[----:B------:R-:W-:Y:S02]  /*0190*/  UISETP.GE.U32.AND UP0, UPT, UR4, 0x8, UPT ;  /* 0x000000080400788c */ /* 0x000fe4000bf06070 */
[----:B0-----:R-:W-:-:S07]  /*01a0*/  UIMAD UR6, UR4, UR5, URZ ;  /* 0x00000005040672a4 */ /* 0x001fce000f8e02ff */
[----:B------:R-:W-:Y:S05]  /*01b0*/  BRA.U !UP0, `(.L_x_21) ;  /* 0x0000000108dc7547 */ /* 0x000fea000b800000 */
[----:B------:R-:W-:Y:S01]  /*01c0*/  ULOP3.LUT UR5, UR4, 0xfffffff8, URZ, 0xc0, !UPT ;  /* 0xfffffff804057892 */ /* 0x000fe2000f8ec0ff */
[----:B------:R-:W-:Y:S01]  /*01d0*/  MOV R5, UR6 ;  /* 0x0000000600057c02 */ /* 0x000fe20008000f00 */
[----:B------:R-:W-:Y:S01]  /*01e0*/  ULOP3.LUT UR7, UR4, 0x7ffffff8, URZ, 0xc0, !UPT ;  /* 0x7ffffff804077892 */ /* 0x000fe2000f8ec0ff */
[----:B------:R-:W-:Y:S01]  /*01f0*/  MOV R6, R0 ;  /* 0x0000000000067202 */ /* 0x000fe20000000f00 */
[----:B------:R-:W-:-:S12]  /*0200*/  UIADD3 UR5, UPT, UPT, -UR5, URZ, URZ ;  /* 0x000000ff05057290 */ /* 0x000fd8000fffe1ff */
.L_x_22:
[----:B------:R-:W0:Y:S08]  /*0210*/  LDC.64 R14, c[0x0][0x3a8] ;  /* 0x0000ea00ff0e7b82 */ /* 0x000e300000000a00 */
[----:B------:R-:W1:Y:S08]  /*0220*/  LDC.64 R28, c[0x0][0x388] ;  /* 0x0000e200ff1c7b82 */ /* 0x000e700000000a00 */
[----:B------:R-:W2:Y:S08]  /*0230*/  LDC R9, c[0x0][0x3b4] ;  /* 0x0000ed00ff097b82 */ /* 0x000eb00000000800 */
[----:B------:R-:W3:Y:S01]  /*0240*/  LDC R8, c[0x0][0x390] ;  /* 0x0000e400ff087b82 */ /* 0x000ee20000000800 */
[----:B0-----:R-:W-:-:S05]  /*0250*/  IMAD.WIDE R14, R6, 0x4, R14 ;  /* 0x00000004060e7825 */ /* 0x001fca00078e020e */
[----:B------:R-:W4:Y:S01]  /*0260*/  LDG.E R27, desc[UR8][R14.64] ;  /* 0x000000080e1b7981 */ /* 0x000f22000c1e1900 */
[----:B-1----:R-:W-:-:S04]  /*0270*/  IMAD.WIDE R28, R5, 0x4, R28 ;  /* 0x00000004051c7825 */ /* 0x002fc800078e021c */
[----:B--2---:R-:W-:-:S05]  /*0280*/  IMAD.WIDE R18, R9, 0x4, R14 ;  /* 0x0000000409127825 */ /* 0x004fca00078e020e */
[----:B------:R-:W2:Y:S01]  /*0290*/  LDG.E R26, desc[UR8][R18.64] ;  /* 0x00000008121a7981 */ /* 0x000ea2000c1e1900 */
[----:B------:R-:W-:-:S04]  /*02a0*/  IMAD.WIDE R10, R9, 0x4, R18 ;  /* 0x00000004090a7825 */ /* 0x000fc800078e0212 */
[C---:B---3--:R-:W-:Y:S01]  /*02b0*/  IMAD.WIDE R16, R8.reuse, 0x4, R28 ;  /* 0x0000000408107825 */ /* 0x048fe200078e021c */
[----:B------:R-:W3:Y:S04]  /*02c0*/  LDG.E R24, desc[UR8][R10.64] ;  /* 0x000000080a187981 */ /* 0x000ee8000c1e1900 */
[----:B------:R0:W2:Y:S01]  /*02d0*/  LDG.E R25, desc[UR8][R16.64] ;  /* 0x0000000810197981 */ /* 0x0000a2000c1e1900 */
[----:B------:R-:W-:-:S03]  /*02e0*/  IMAD.WIDE R22, R8, 0x4, R16 ;  /* 0x0000000408167825 */ /* 0x000fc600078e0210 */
[----:B------:R-:W4:Y:S01]  /*02f0*/  LDG.E R28, desc[UR8][R28.64] ;  /* 0x000000081c1c7981 */ /* 0x000f22000c1e1900 */
[----:B------:R-:W-:-:S03]  /*0300*/  IMAD.WIDE R20, R8, 0x4, R22 ;  /* 0x0000000408147825 */ /* 0x000fc600078e0216 */
[----:B------:R-:W3:Y:S01]  /*0310*/  LDG.E R23, desc[UR8][R22.64] ;  /* 0x0000000816177981 */ /* 0x000ee2000c1e1900 */
[----:B0-----:R-:W-:-:S04]  /*0320*/  IMAD.WIDE R16, R9, 0x4, R10 ;  /* 0x0000000409107825 */ /* 0x001fc800078e020a */
[C---:B------:R-:W-:Y:S02]  /*0330*/  IMAD.WIDE R12, R8.reuse, 0x4, R20 ;  /* 0x00000004080c7825 */ /* 0x040fe400078e0214 */
[----:B------:R-:W3:Y:S02]  /*0340*/  LDG.E R21, desc[UR8][R20.64] ;  /* 0x0000000814157981 */ /* 0x000ee4000c1e1900 */
[C---:B------:R-:W-:Y:S02]  /*0350*/  IMAD.WIDE R18, R9.reuse, 0x4, R16 ;  /* 0x0000000409127825 */ /* 0x040fe400078e0210 */
[----:B------:R0:W3:Y:S02]  /*0360*/  LDG.E R22, desc[UR8][R16.64] ;  /* 0x0000000810167981 */ /* 0x0000e4000c1e1900 */
[----:B------:R-:W-:Y:S02]  /*0370*/  IMAD.WIDE R14, R8, 0x4, R12 ;  /* 0x00000004080e7825 */ /* 0x000fe400078e020c */
[----:B------:R-:W3:Y:S04]  /*0380*/  LDG.E R13, desc[UR8][R12.64] ;  /* 0x000000080c0d7981 */ /* 0x000ee8000c1e1900 */
[----:B------:R1:W3:Y:S01]  /*0390*/  LDG.E R20, desc[UR8][R18.64] ;  /* 0x0000000812147981 */ /* 0x0002e2000c1e1900 */
[----:B0-----:R-:W-:-:S03]  /*03a0*/  IMAD.WIDE R16, R9, 0x4, R18 ;  /* 0x0000000409107825 */ /* 0x001fc600078e0212 */
[----:B------:R0:W3:Y:S04]  /*03b0*/  LDG.E R11, desc[UR8][R14.64] ;  /* 0x000000080e0b7981 */ /* 0x0000e8000c1e1900 */
[----:B------:R-:W3:Y:S01]  /*03c0*/  LDG.E R12, desc[UR8][R16.64] ;  /* 0x00000008100c7981 */ /* 0x000ee2000c1e1900 */
[----:B-1----:R-:W-:-:S04]  /*03d0*/  IMAD.WIDE R18, R9, 0x4, R16 ;  /* 0x0000000409127825 */ /* 0x002fc800078e0210 */
[----:B0-----:R-:W-:Y:S01]  /*03e0*/  IMAD.WIDE R14, R8, 0x4, R14 ;  /* 0x00000004080e7825 */ /* 0x001fe200078e020e */
[----:B------:R0:W3:Y:S04]  /*03f0*/  LDG.E R17, desc[UR8][R18.64] ;  /* 0x0000000812117981 */ /* 0x0000e8000c1e1900 */
[----:B------:R1:W3:Y:S01]  /*0400*/  LDG.E R10, desc[UR8][R14.64] ;  /* 0x000000080e0a7981 */ /* 0x0002e2000c1e1900 */
[----:B0-----:R-:W-:-:S04]  /*0410*/  IMAD.WIDE R18, R9, 0x4, R18 ;  /* 0x0000000409127825 */ /* 0x001fc800078e0212 */
[----:B-1----:R-:W-:Y:S02]  /*0420*/  IMAD.WIDE R14, R8, 0x4, R14 ;  /* 0x00000004080e7825 */ /* 0x002fe400078e020e */
[----:B------:R-:W3:Y:S04]  /*0430*/  LDG.E R18, desc[UR8][R18.64] ;  /* 0x0000000812127981 */ /* 0x000ee8000c1e1900 */
[----:B------:R-:W3:Y:S01]  /*0440*/  LDG.E R29, desc[UR8][R14.64] ;  /* 0x000000080e1d7981 */ /* 0x000ee2000c1e1900 */
[----:B------:R-:W-:-:S04]  /*0450*/  UIADD3 UR5, UPT, UPT, UR5, 0x8, URZ ;  /* 0x0000000805057890 */ /* 0x000fc8000fffe0ff */
[----:B------:R-:W-:Y:S01]  /*0460*/  UISETP.NE.AND UP0, UPT, UR5, URZ, UPT ;  /* 0x000000ff0500728c */ /* 0x000fe2000bf05270 */
[----:B------:R-:W-:Y:S02]  /*0470*/  LEA R5, R8, R5, 0x3 ;  /* 0x0000000508057211 */ /* 0x000fe400078e18ff */
[----:B------:R-:W-:Y:S01]  /*0480*/  LEA R6, R9, R6, 0x3 ;  /* 0x0000000609067211 */ /* 0x000fe200078e18ff */
[----:B----45:R-:W-:-:S04]  /*0490*/  FFMA R28, -R28, R27, R7 ;  /* 0x0000001b1c1c7223 */ /* 0x030fc80000000107 */
[----:B--2---:R-:W-:-:S04]  /*04a0*/  FFMA R26, -R25, R26, R28 ;  /* 0x0000001a191a7223 */ /* 0x004fc8000000011c */
[----:B---3--:R-:W-:-:S04]  /*04b0*/  FFMA R24, -R23, R24, R26 ;  /* 0x0000001817187223 */ /* 0x008fc8000000011a */
[----:B------:R-:W-:-:S04]  /*04c0*/  FFMA R22, -R21, R22, R24 ;  /* 0x0000001615167223 */ /* 0x000fc80000000118 */
[----:B------:R-:W-:-:S04]  /*04d0*/  FFMA R20, -R13, R20, R22 ;  /* 0x000000140d147223 */ /* 0x000fc80000000116 */
[----:B------:R-:W-:-:S04]  /*04e0*/  FFMA R11, -R11, R12, R20 ;  /* 0x0000000c0b0b7223 */ /* 0x000fc80000000114 */
[----:B------:R-:W-:-:S04]  /*04f0*/  FFMA R10, -R10, R17, R11 ;  /* 0x000000110a0a7223 */ /* 0x000fc8000000010b */
[----:B------:R-:W-:Y:S01]  /*0500*/  FFMA R7, -R29, R18, R10 ;  /* 0x000000121d077223 */ /* 0x000fe2000000010a */
[----:B------:R-:W-:Y:S06]  /*0510*/  BRA.U UP0, `(.L_x_22) ;  /* 0xfffffffd003c7547 */ /* 0x000fec000b83ffff */
[----:B------:R-:W-:-:S07]  /*0520*/  MOV R5, UR7 ;  /* 0x0000000700057c02 */ /* 0x000fce0008000f00 */
.L_x_21:
[----:B------:R-:W-:-:S09]  /*0530*/  ULOP3.LUT UP0, URZ, UR4, 0x7, URZ, 0xc0, !UPT ;  /* 0x0000000704ff7892 */ /* 0x000fd2000f80c0ff */
[----:B------:R-:W-:Y:S05]  /*0540*/  BRA.U !UP0, `(.L_x_20) ;  /* 0x0000000508047547 */ /* 0x000fea000b800000 */
[----:B------:R-:W-:-:S04]  /*0550*/  LOP3.LUT R8, R4, 0x7, RZ, 0xc0, !PT ;  /* 0x0000000704087812 */ /* 0x000fc800078ec0ff */
[C---:B------:R-:W-:Y:S02]  /*0560*/  IADD3 R6, PT, PT, R8.reuse, -0x1, RZ ;  /* 0xffffffff08067810 */ /* 0x040fe40007ffe0ff */
[----:B------:R-:W-:Y:S02]  /*0570*/  LOP3.LUT P1, RZ, R8, 0x3, RZ, 0xc0, !PT ;  /* 0x0000000308ff7812 */ /* 0x000fe4000782c0ff */
[----:B------:R-:W-:-:S13]  /*0580*/  ISETP.GE.U32.AND P0, PT, R6, 0x3, PT ;  /* 0x000000030600780c */ /* 0x000fda0003f06070 */
[----:B------:R-:W-:Y:S05]  /*0590*/  @!P0 BRA `(.L_x_23) ;  /* 0x00000000006c8947 */ /* 0x000fea0003800000 */
[----:B------:R-:W0:Y:S08]  /*05a0*/  LDC R19, c[0x0][0x390] ;  /* 0x0000e400ff137b82 */ /* 0x000e300000000800 */
[----:B------:R-:W1:Y:S08]  /*05b0*/  LDC R15, c[0x0][0x3b4] ;  /* 0x0000ed00ff0f7b82 */ /* 0x000e700000000800 */
[----:B------:R-:W2:Y:S08]  /*05c0*/  LDC.64 R20, c[0x0][0x388] ;  /* 0x0000e200ff147b82 */ /* 0x000eb00000000a00 */
[----:B------:R-:W3:Y:S01]  /*05d0*/  LDC.64 R22, c[0x0][0x3a8] ;  /* 0x0000ea00ff167b82 */ /* 0x000ee20000000a00 */
[----:B0-----:R-:W-:-:S02]  /*05e0*/  IMAD R9, R5, R19, UR6 ;  /* 0x0000000605097e24 */ /* 0x001fc4000f8e0213 */
[----:B-1----:R-:W-:Y:S02]  /*05f0*/  IMAD R11, R5, R15, R0 ;  /* 0x0000000f050b7224 */ /* 0x002fe400078e0200 */
[----:B--2---:R-:W-:-:S05]  /*0600*/  IMAD.WIDE R20, R9, 0x4, R20 ;  /* 0x0000000409147825 */ /* 0x004fca00078e0214 */
[----:B------:R-:W2:Y:S01]  /*0610*/  LDG.E R6, desc[UR8][R20.64] ;  /* 0x0000000814067981 */ /* 0x000ea2000c1e1900 */
[----:B---3--:R-:W-:-:S04]  /*0620*/  IMAD.WIDE R22, R11, 0x4, R22 ;  /* 0x000000040b167825 */ /* 0x008fc800078e0216 */
[----:B------:R-:W-:-:S04]  /*0630*/  IMAD.WIDE R10, R19, 0x4, R20 ;  /* 0x00000004130a7825 */ /* 0x000fc800078e0214 */
[----:B------:R-:W-:Y:S02]  /*0640*/  IMAD.WIDE R12, R15, 0x4, R22 ;  /* 0x000000040f0c7825 */ /* 0x000fe400078e0216 */
[----:B------:R-:W2:Y:S02]  /*0650*/  LDG.E R22, desc[UR8][R22.64] ;  /* 0x0000000816167981 */ /* 0x000ea4000c1e1900 */
[----:B------:R-:W-:Y:S02]  /*0660*/  IMAD.WIDE R16, R19, 0x4, R10 ;  /* 0x0000000413107825 */ /* 0x000fe400078e020a */
[----:B------:R-:W3:Y:S02]  /*0670*/  LDG.E R11, desc[UR8][R10.64] ;  /* 0x000000080a0b7981 */ /* 0x000ee4000c1e1900 */
[----:B------:R-:W-:Y:S02]  /*0680*/  IMAD.WIDE R8, R15, 0x4, R12 ;  /* 0x000000040f087825 */ /* 0x000fe400078e020c */
[----:B------:R-:W3:Y:S02]  /*0690*/  LDG.E R12, desc[UR8][R12.64] ;  /* 0x000000080c0c7981 */ /* 0x000ee4000c1e1900 */
[----:B------:R-:W-:-:S02]  /*06a0*/  IMAD.WIDE R18, R19, 0x4, R16 ;  /* 0x0000000413127825 */ /* 0x000fc400078e0210 */
[----:B------:R-:W4:Y:S02]  /*06b0*/  LDG.E R25, desc[UR8][R16.64] ;  /* 0x0000000810197981 */ /* 0x000f24000c1e1900 */
[----:B------:R-:W-:Y:S02]  /*06c0*/  IMAD.WIDE R14, R15, 0x4, R8 ;  /* 0x000000040f0e7825 */ /* 0x000fe400078e0208 */
[----:B------:R-:W4:Y:S04]  /*06d0*/  LDG.E R8, desc[UR8][R8.64] ;  /* 0x0000000808087981 */ /* 0x000f28000c1e1900 */
[----:B------:R-:W4:Y:S04]  /*06e0*/  LDG.E R19, desc[UR8][R18.64] ;  /* 0x0000000812137981 */ /* 0x000f28000c1e1900 */
[----:B------:R-:W4:Y:S01]  /*06f0*/  LDG.E R14, desc[UR8][R14.64] ;  /* 0x000000080e0e7981 */ /* 0x000f22000c1e1900 */
[----:B------:R-:W-:Y:S01]  /*0700*/  IADD3 R5, PT, PT, R5, 0x4, RZ ;  /* 0x0000000405057810 */ /* 0x000fe20007ffe0ff */
[----:B--2--5:R-:W-:-:S04]  /*0710*/  FFMA R6, -R6, R22, R7 ;  /* 0x0000001606067223 */ /* 0x024fc80000000107 */
[----:B---3--:R-:W-:-:S04]  /*0720*/  FFMA R6, -R11, R12, R6 ;  /* 0x0000000c0b067223 */ /* 0x008fc80000000106 */
[----:B----4-:R-:W-:-:S04]  /*0730*/  FFMA R6, -R25, R8, R6 ;  /* 0x0000000819067223 */ /* 0x010fc80000000106 */
[----:B------:R-:W-:-:S07]  /*0740*/  FFMA R7, -R19, R14, R6 ;  /* 0x0000000e13077223 */ /* 0x000fce0000000106 */
.L_x_23:
[----:B------:R-:W-:Y:S05]  /*0750*/  @!P1 BRA `(.L_x_20) ;  /* 0x0000000000809947 */ /* 0x000fea0003800000 */
[----:B------:R-:W-:-:S04]  /*0760*/  LOP3.LUT R6, R3, 0x3, RZ, 0xc0, !PT ;  /* 0x0000000303067812 */ /* 0x000fc800078ec0ff */
[----:B------:R-:W-:Y:S02]  /*0770*/  ISETP.NE.AND P0, PT, R6, 0x1, PT ;  /* 0x000000010600780c */ /* 0x000fe40003f05270 */
[----:B------:R-:W-:-:S04]  /*0780*/  LOP3.LUT R6, R3, 0x1, RZ, 0xc0, !PT ;  /* 0x0000000103067812 */ /* 0x000fc800078ec0ff */
[----:B------:R-:W-:-:S07]  /*0790*/  ISETP.NE.U32.AND P1, PT, R6, 0x1, PT ;  /* 0x000000010600780c */ /* 0x000fce0003f25070 */
[----:B------:R-:W0:Y:S08]  /*07a0*/  @P0 LDC R16, c[0x0][0x390] ;  /* 0x0000e400ff100b82 */ /* 0x000e300000000800 */
[----:B------:R-:W1:Y:S08]  /*07b0*/  @P0 LDC R23, c[0x0][0x3b4] ;  /* 0x0000ed00ff170b82 */ /* 0x000e700000000800 */
[----:B------:R-:W2:Y:S08]  /*07c0*/  @P0 LDC.64 R18, c[0x0][0x388] ;  /* 0x0000e200ff120b82 */ /* 0x000eb00000000a00 */
[----:B------:R-:W3:Y:S01]  /*07d0*/  @P0 LDC.64 R12, c[0x0][0x3a8] ;  /* 0x0000ea00ff0c0b82 */ /* 0x000ee20000000a00 */
[----:B0-----:R-:W-:-:S07]  /*07e0*/  @P0 IMAD R15, R5, R16, UR6 ;  /* 0x00000006050f0e24 */ /* 0x001fce000f8e0210 */
[----:B------:R-:W0:Y:S01]  /*07f0*/  @!P1 LDC R14, c[0x0][0x390] ;  /* 0x0000e400ff0e9b82 */ /* 0x000e220000000800 */
[C---:B-1----:R-:W-:Y:S01]  /*0800*/  @P0 IMAD R17, R5.reuse, R23, R0 ;  /* 0x0000001705110224 */ /* 0x042fe200078e0200 */
[----:B------:R-:W-:-:S06]  /*0810*/  @P0 IADD3 R5, PT, PT, R5, 0x2, RZ ;  /* 0x0000000205050810 */ /* 0x000fcc0007ffe0ff */
[----:B------:R-:W1:Y:S01]  /*0820*/  @!P1 LDC R20, c[0x0][0x3b4] ;  /* 0x0000ed00ff149b82 */ /* 0x000e620000000800 */
[----:B--2---:R-:W-:-:S05]  /*0830*/  @P0 IMAD.WIDE R18, R15, 0x4, R18 ;  /* 0x000000040f120825 */ /* 0x004fca00078e0212 */
[----:B------:R-:W2:Y:S02]  /*0840*/  @P0 LDG.E R6, desc[UR8][R18.64] ;  /* 0x0000000812060981 */ /* 0x000ea4000c1e1900 */
[----:B------:R-:W4:Y:S01]  /*0850*/  @!P1 LDC.64 R8, c[0x0][0x388] ;  /* 0x0000e200ff089b82 */ /* 0x000f220000000a00 */
[----:B---3--:R-:W-:-:S07]  /*0860*/  @P0 IMAD.WIDE R12, R17, 0x4, R12 ;  /* 0x00000004110c0825 */ /* 0x008fce00078e020c */
[----:B------:R-:W3:Y:S01]  /*0870*/  @!P1 LDC.64 R10, c[0x0][0x3a8] ;  /* 0x0000ea00ff0a9b82 */ /* 0x000ee20000000a00 */
[----:B0-----:R-:W-:Y:S02]  /*0880*/  @!P1 IMAD R21, R5, R14, UR6 ;  /* 0x0000000605159e24 */ /* 0x001fe4000f8e020e */
[----:B------:R-:W-:-:S04]  /*0890*/  @P0 IMAD.WIDE R16, R16, 0x4, R18 ;  /* 0x0000000410100825 */ /* 0x000fc800078e0212 */
[----:B------:R-:W-:Y:S02]  /*08a0*/  @P0 IMAD.WIDE R14, R23, 0x4, R12 ;  /* 0x00000004170e0825 */ /* 0x000fe400078e020c */
[----:B------:R-:W2:Y:S02]  /*08b0*/  @P0 LDG.E R12, desc[UR8][R12.64] ;  /* 0x000000080c0c0981 */ /* 0x000ea4000c1e1900 */
[----:B-1----:R-:W-:Y:S02]  /*08c0*/  @!P1 IMAD R5, R5, R20, R0 ;  /* 0x0000001405059224 */ /* 0x002fe400078e0200 */
[----:B------:R-:W2:Y:S01]  /*08d0*/  @P0 LDG.E R17, desc[UR8][R16.64] ;  /* 0x0000000810110981 */ /* 0x000ea2000c1e1900 */
[----:B----4-:R-:W-:-:S03]  /*08e0*/  @!P1 IMAD.WIDE R8, R21, 0x4, R8 ;  /* 0x0000000415089825 */ /* 0x010fc600078e0208 */
[----:B------:R-:W4:Y:S04]  /*08f0*/  @P0 LDG.E R14, desc[UR8][R14.64] ;  /* 0x000000080e0e0981 */ /* 0x000f28000c1e1900 */
[----:B------:R-:W4:Y:S01]  /*0900*/  @!P1 LDG.E R8, desc[UR8][R8.64] ;  /* 0x0000000808089981 */ /* 0x000f22000c1e1900 */
[----:B---3--:R-:W-:-:S06]  /*0910*/  @!P1 IMAD.WIDE R10, R5, 0x4, R10 ;  /* 0x00000004050a9825 */ /* 0x008fcc00078e020a */
[----:B------:R-:W3:Y:S01]  /*0920*/  @!P1 LDG.E R10, desc[UR8][R10.64] ;  /* 0x000000080a0a9981 */ /* 0x000ee2000c1e1900 */
[----:B--2--5:R-:W-:-:S04]  /*0930*/  @P0 FFMA R6, -R6, R12, R7 ;  /* 0x0000000c06060223 */ /* 0x024fc80000000107 */
[----:B----4-:R-:W-:-:S04]  /*0940*/  @P0 FFMA R7, -R17, R14, R6 ;  /* 0x0000000e11070223 */ /* 0x010fc80000000106 */
[----:B---3--:R-:W-:-:S07]  /*0950*/  @!P1 FFMA R7, -R8, R10, R7 ;  /* 0x0000000a08079223 */ /* 0x008fce0000000107 */
.L_x_20:
[----:B------:R-:W0:Y:S01]  /*0960*/  LDC R5, c[0x0][0x3b4] ;  /* 0x0000ed00ff057b82 */ /* 0x000e220000000800 */
[----:B------:R-:W1:Y:S01]  /*0970*/  LDCU UR5, c[0x0][0x380] ;  /* 0x00007000ff0577ac */ /* 0x000e620008000800 */
[----:B------:R-:W-:Y:S02]  /*0980*/  IADD3 R4, PT, PT, R4, 0x1, RZ ;  /* 0x0000000104047810 */ /* 0x000fe40007ffe0ff */
[----:B------:R-:W-:-:S04]  /*0990*/  IADD3 R3, PT, PT, R3, 0x1, RZ ;  /* 0x0000000103037810 */ /* 0x000fc80007ffe0ff */
[----:B------:R-:W2:Y:S01]  /*09a0*/  LDC.64 R8, c[0x0][0x3a8] ;  /* 0x0000ea00ff087b82 */ /* 0x000ea20000000a00 */
[----:B0-----:R-:W-:Y:S01]  /*09b0*/  IMAD R5, R5, UR4, R0 ;  /* 0x0000000405057c24 */ /* 0x001fe2000f8e0200 */
[----:B------:R-:W-:-:S04]  /*09c0*/  UIADD3 UR4, UPT, UPT, UR4, 0x1, URZ ;  /* 0x0000000104047890 */ /* 0x000fc8000fffe0ff */
[----:B-1----:R-:W-:Y:S01]  /*09d0*/  UISETP.NE.AND UP0, UPT, UR4, UR5, UPT ;  /* 0x000000050400728c */ /* 0x002fe2000bf05270 */
[----:B--2---:R-:W-:-:S05]  /*09e0*/  IMAD.WIDE R8, R5, 0x4, R8 ;  /* 0x0000000405087825 */ /* 0x004fca00078e0208 */
[----:B-----5:R1:W-:Y:S03]  /*09f0*/  STG.E desc[UR8][R8.64], R7 ;  /* 0x0000000708007986 */ /* 0x0203e6000c101908 */
[----:B------:R-:W-:Y:S05]  /*0a00*/  BRA.U UP0, `(.L_x_24) ;  /* 0xfffffff500bc7547 */ /* 0x000fea000b83ffff */
[----:B------:R-:W-:Y:S05]  /*0a10*/  EXIT ;  /* 0x000000000000794d */ /* 0x000fea0003800000 */
.L_x_25:
        /* <DEDUP_REMOVED lines=14> */
.L_x_46:


//--------------------- .text._Z8k_lu_f32iPfii    --------------------------
	.section	.text._Z8k_lu_f32iPfii,"ax",@progbits
	.align	128
        .global         _Z8k_lu_f32iPfii
        .type           _Z8k_lu_f32iPfii,@function
        .size           _Z8k_lu_f32iPfii,(.L_x_44 - _Z8k_lu_f32iPfii)
        .other          _Z8k_lu_f32iPfii,@"STO_CUDA_ENTRY STV_DEFAULT"
_Z8k_lu_f32iPfii:
.text._Z8k_lu_f32iPfii:
[----:B------:R-:W-:Y:S08]  /*0000*/  LDC R1, c[0x0][0x37c] ;  /* 0x0000df00ff017b82 */ /* 0x000ff00000000800 */
[----:B------:R-:W0:Y:S02]  /*0010*/  LDC R0, c[0x0][0x380] ;  /* 0x0000e000ff007b82 */ /* 0x000e240000000800 */
[----:B0-----:R-:W-:-:S13]  /*0020*/  ISETP.GE.AND P0, PT, R0, 0x1, PT ;  /* 0x000000010000780c */ /* 0x001fda0003f06270 */
[----:B------:R-:W-:Y:S05]  /*0030*/  @!P0 EXIT ;  /* 0x000000000000894d */ /* 0x000fea0003800000 */
[----:B------:R-:W-:Y:S01]  /*0040*/  PRMT R0, RZ, 0x7610, R0 ;  /* 0x00007610ff007816 */ /* 0x000fe20000000000 */
[----:B------:R-:W0:Y:S01]  /*0050*/  LDCU.U16 UR10, c[0x0][0x380] ;  /* 0x00007000ff0a77ac */ /* 0x000e220008000400 */
[----:B------:R-:W-:Y:S01]  /*0060*/  PRMT R2, RZ, 0x7610, R2 ;  /* 0x00007610ff027816 */ /* 0x000fe20000000002 */
[----:B------:R-:W1:Y:S01]  /*0070*/  LDCU.64 UR12, c[0x0][0x358] ;  /* 0x00006b00ff0c77ac */ /* 0x000e620008000a00 */
[----:B------:R-:W-:-:S05]  /*0080*/  UMOV UR4, URZ ;  /* 0x000000ff00047c82 */ /* 0x000fca0008000000 */
.L_x_33:
[----:B--2---:R-:W2:Y:S01]  /*0090*/  LDCU UR9, c[0x0][0x380] ;  /* 0x00007000ff0977ac */ /* 0x004ea20008000800 */
[----:B------:R-:W-:-:S04]  /*00a0*/  UIADD3 UR7, UPT, UPT, UR4, 0x1, URZ ;  /* 0x0000000104077890 */ /* 0x000fc8000fffe0ff */
[----:B--2---:R-:W-:-:S09]  /*00b0*/  UISETP.GE.AND UP0, UPT, UR7, UR9, UPT ;  /* 0x000000090700728c */ /* 0x004fd2000bf06270 */
[----:B01----:R-:W-:Y:S05]  /*00c0*/  BRA.U UP0, `(.L_x_26) ;  /* 0x0000000900b47547 */ /* 0x003fea000b800000 */
[----:B------:R-:W2:Y:S01]  /*00d0*/  LDC.64 R8, c[0x0][0x390] ;  /* 0x0000e400ff087b82 */ /* 0x000ea20000000a00 */
[----:B------:R-:W-:Y:S01]  /*00e0*/  LOP3.LUT R3, RZ, R2, RZ, 0x33, !PT ;  /* 0x00000002ff037212 */ /* 0x000fe200078e33ff */
[----:B------:R-:W-:Y:S01]  /*00f0*/  ULOP3.LUT UR5, URZ, UR4, URZ, 0x33, !UPT ;  /* 0x00000004ff057292 */ /* 0x000fe2000f8e33ff */
[----:B------:R-:W-:Y:S02]  /*0100*/  MOV R6, UR7 ;  /* 0x0000000700067c02 */ /* 0x000fe40008000f00 */
[----:B0-----:R-:W-:Y:S01]  /*0110*/  IADD3 R3, PT, PT, R3, UR10, RZ ;  /* 0x0000000a03037c10 */ /* 0x001fe2000fffe0ff */
[----:B------:R-:W-:Y:S02]  /*0120*/  UIADD3 UR8, UPT, UPT, UR5, UR9, URZ ;  /* 0x0000000905087290 */ /* 0x000fe4000fffe0ff */
[----:B------:R-:W0:Y:S01]  /*0130*/  LDC.64 R10, c[0x0][0x388] ;  /* 0x0000e200ff0a7b82 */ /* 0x000e220000000a00 */
[----:B------:R-:W-:Y:S01]  /*0140*/  LOP3.LUT R3, R3, 0xffff, RZ, 0xc0, !PT ;  /* 0x0000ffff03037812 */ /* 0x000fe200078ec0ff */
[----:B------:R-:W-:-:S02]  /*0150*/  ULOP3.LUT UR5, UR8, 0xfffffff8, URZ, 0xc0, !UPT ;  /* 0xfffffff808057892 */ /* 0x000fc4000f8ec0ff */
[----:B------:R-:W-:Y:S01]  /*0160*/  UIADD3 UR9, UPT, UPT, -UR4, -0x2, UR9 ;  /* 0xfffffffe04097890 */ /* 0x000fe2000fffe109 */
[----:B------:R-:W-:Y:S01]  /*0170*/  LOP3.LUT R7, R3, 0x7, RZ, 0xc0, !PT ;  /* 0x0000000703077812 */ /* 0x000fe200078ec0ff */
[----:B------:R-:W-:-:S03]  /*0180*/  UIADD3 UR6, UPT, UPT, -UR5, URZ, URZ ;  /* 0x000000ff05067290 */ /* 0x000fc6000fffe1ff */
[----:B------:R-:W-:Y:S02]  /*0190*/  IADD3 R7, PT, PT, R7, -0x1, RZ ;  /* 0xffffffff07077810 */ /* 0x000fe40007ffe0ff */
[C---:B--2---:R-:W-:Y:S01]  /*01a0*/  IADD3 R5, PT, PT, R9.reuse, R8, RZ ;  /* 0x0000000809057210 */ /* 0x044fe20007ffe0ff */
[----:B------:R-:W-:-:S04]  /*01b0*/  IMAD R4, R9, UR4, RZ ;  /* 0x0000000409047c24 */ /* 0x000fc8000f8e02ff */
[----:B------:R-:W-:-:S04]  /*01c0*/  IMAD R5, R5, UR4, RZ ;  /* 0x0000000405057c24 */ /* 0x000fc8000f8e02ff */
[----:B0-----:R-:W-:Y:S01]  /*01d0*/  IMAD.WIDE R10, R5, 0x4, R10 ;  /* 0x00000004050a7825 */ /* 0x001fe200078e020a */
[----:B------:R-:W-:-:S05]  /*01e0*/  LOP3.LUT R5, R0, 0x3, RZ, 0x3c, !PT ;  /* 0x0000000300057812 */ /* 0x000fca00078e3cff */
[----:B------:R-:W-:-:S07]  /*01f0*/  VIADD R5, R5, UR10 ;  /* 0x0000000a05057c36 */ /* 0x000fce0008000000 */
.L_x_32:
[----:B0-2---:R-:W0:Y:S01]  /*0200*/  LDC.64 R8, c[0x0][0x390] ;  /* 0x0000e400ff087b82 */ /* 0x005e220000000a00 */
[----:B-1----:R-:W2:Y:S01]  /*0210*/  LDG.E R14, desc[UR12][R10.64] ;  /* 0x0000000c0a0e7981 */ /* 0x002ea2000c1e1900 */
[----:B------:R-:W1:Y:S06]  /*0220*/  LDCU UR5, c[0x0][0x380] ;  /* 0x00007000ff0577ac */ /* 0x000e6c0008000800 */
[----:B------:R-:W3:Y:S01]  /*0230*/  LDC.64 R12, c[0x0][0x388] ;  /* 0x0000e200ff0c7b82 */ /* 0x000ee20000000a00 */
[----:B0-----:R-:W-:-:S04]  /*0240*/  IMAD R9, R6, R9, RZ ;  /* 0x0000000906097224 */ /* 0x001fc800078e02ff */
[----:B------:R-:W-:-:S04]  /*0250*/  IMAD R15, R8, UR4, R9 ;  /* 0x00000004080f7c24 */ /* 0x000fc8000f8e0209 */
[----:B---3--:R-:W-:-:S05]  /*0260*/  IMAD.WIDE R12, R15, 0x4, R12 ;  /* 0x000000040f0c7825 */ /* 0x008fca00078e020c */
[----:B------:R-:W3:Y:S01]  /*0270*/  LDG.E R15, desc[UR12][R12.64] ;  /* 0x0000000c0c0f7981 */ /* 0x000ee2000c1e1900 */
[----:B------:R-:W-:Y:S01]  /*0280*/  IADD3 R6, PT, PT, R6, 0x1, RZ ;  /* 0x0000000106067810 */ /* 0x000fe20007ffe0ff */
[----:B------:R-:W-:-:S03]  /*0290*/  UISETP.GE.U32.AND UP0, UPT, UR9, 0x7, UPT ;  /* 0x000000070900788c */ /* 0x000fc6000bf06070 */
[----:B-1----:R-:W-:Y:S01]  /*02a0*/  ISETP.NE.AND P2, PT, R6, UR5, PT ;  /* 0x0000000506007c0c */ /* 0x002fe2000bf45270 */
[----:B--2---:R-:W0:Y:S02]  /*02b0*/  MUFU.RCP R17, R14 ;  /* 0x0000000e00117308 */ /* 0x004e240000001000 */
[----:B0-----:R-:W-:-:S04]  /*02c0*/  FFMA R8, -R14, R17, 1 ;  /* 0x3f8000000e087423 */ /* 0x001fc80000000111 */
[----:B------:R-:W-:Y:S02]  /*02d0*/  FFMA R8, R17, R8, R17 ;  /* 0x0000000811087223 */ /* 0x000fe40000000011 */
[----:B---3--:R-:W0:Y:S02]  /*02e0*/  FCHK P0, -R15, R14 ;  /* 0x0000000e0f007302 */ /* 0x008e240000000100 */
[----:B------:R-:W-:-:S04]  /*02f0*/  FFMA R17, -R15, R8, RZ ;  /* 0x000000080f117223 */ /* 0x000fc800000001ff */
[----:B------:R-:W-:-:S04]  /*0300*/  FFMA R16, -R14, R17, -R15 ;  /* 0x000000110e107223 */ /* 0x000fc8000000090f */
[----:B------:R-:W-:Y:S01]  /*0310*/  FFMA R8, R8, R16, R17 ;  /* 0x0000001008087223 */ /* 0x000fe20000000011 */
[----:B0-----:R-:W-:Y:S06]  /*0320*/  @!P0 BRA `(.L_x_27) ;  /* 0x00000000000c8947 */ /* 0x001fec0003800000 */
[----:B------:R-:W-:Y:S01]  /*0330*/  FADD R15, -R15, -RZ ;  /* 0x800000ff0f0f7221 */ /* 0x000fe20000000100 */
[----:B------:R-:W-:-:S07]  /*0340*/  MOV R16, 0x360 ;  /* 0x0000036000107802 */ /* 0x000fce0000000f00 */
[----:B------:R-:W-:Y:S05]  /*0350*/  CALL.REL.NOINC `($__internal_1_$__cuda_sm3x_div_rn_noftz_f32_slowpath) ;  /* 0x00000008002c7944 */ /* 0x000fea0003c00000 */
.L_x_27:
[----:B------:R-:W-:Y:S01]  /*0360*/  MOV R29, UR7 ;  /* 0x00000007001d7c02 */ /* 0x000fe20008000f00 */
[----:B------:R-:W-:Y:S06]  /*0370*/  BRA.U !UP0, `(.L_x_28) ;  /* 0x0000000108f47547 */ /* 0x000fec000b800000 */
[----:B------:R-:W0:Y:S01]  /*0380*/  LDC R27, c[0x0][0x390] ;  /* 0x0000e400ff1b7b82 */ /* 0x000e220000000800 */
[----:B------:R-:W-:Y:S01]  /*0390*/  IMAD.U32 R29, RZ, RZ, UR4 ;  /* 0x00000004ff1d7e24 */ /* 0x000fe2000f8e00ff */
[----:B------:R-:W-:Y:S01]  /*03a0*/  UMOV UR5, UR6 ;  /* 0x0000000600057c82 */ /* 0x000fe20008000000 */
[C---:B0-----:R-:W-:Y:S02]  /*03b0*/  IMAD R26, R27.reuse, UR7, R4 ;  /* 0x000000071b1a7c24 */ /* 0x041fe4000f8e0204 */
[----:B------:R-:W-:-:S07]  /*03c0*/  IMAD R28, R27, UR7, R9 ;  /* 0x000000071b1c7c24 */ /* 0x000fce000f8e0209 */
.L_x_29:
[----:B0-----:R-:W0:Y:S02]  /*03d0*/  LDC.64 R20, c[0x0][0x388] ;  /* 0x0000e200ff147b82 */ /* 0x001e240000000a00 */
[----:B0-----:R-:W-:-:S04]  /*03e0*/  IMAD.WIDE R14, R28, 0x4, R20 ;  /* 0x000000041c0e7825 */ /* 0x001fc800078e0214 */
[----:B------:R-:W-:Y:S01]  /*03f0*/  IMAD.WIDE R20, R26, 0x4, R20 ;  /* 0x000000041a147825 */ /* 0x000fe200078e0214 */
[----:B------:R-:W2:Y:S04]  /*0400*/  LDG.E R17, desc[UR12][R14.64] ;  /* 0x0000000c0e117981 */ /* 0x000ea8000c1e1900 */
[----:B------:R-:W2:Y:S01]  /*0410*/  LDG.E R16, desc[UR12][R20.64] ;  /* 0x0000000c14107981 */ /* 0x000ea2000c1e1900 */
[----:B------:R-:W-:-:S04]  /*0420*/  IMAD.WIDE R22, R27, 0x4, R14 ;  /* 0x000000041b167825 */ /* 0x000fc800078e020e */
[----:B------:R-:W-:-:S04]  /*0430*/  IMAD.WIDE R24, R27, 0x4, R20 ;  /* 0x000000041b187825 */ /* 0x000fc800078e0214 */
[----:B--2---:R-:W-:-:S05]  /*0440*/  FFMA R17, R16, R8, R17 ;  /* 0x0000000810117223 */ /* 0x004fca0000000011 */
[----:B------:R0:W-:Y:S04]  /*0450*/  STG.E desc[UR12][R14.64], R17 ;  /* 0x000000110e007986 */ /* 0x0001e8000c10190c */
[----:B------:R-:W2:Y:S04]  /*0460*/  LDG.E R19, desc[UR12][R22.64] ;  /* 0x0000000c16137981 */ /* 0x000ea8000c1e1900 */
[----:B------:R-:W2:Y:S02]  /*0470*/  LDG.E R16, desc[UR12][R24.64] ;  /* 0x0000000c18107981 */ /* 0x000ea4000c1e1900 */
[----:B--2---:R-:W-:Y:S01]  /*0480*/  FFMA R21, R16, R8, R19 ;  /* 0x0000000810157223 */ /* 0x004fe20000000013 */
[----:B------:R-:W-:-:S04]  /*0490*/  IMAD.WIDE R18, R27, 0x4, R22 ;  /* 0x000000041b127825 */ /* 0x000fc800078e0216 */
[C---:B0-----:R-:W-:Y:S01]  /*04a0*/  IMAD.WIDE R16, R27.reuse, 0x4, R24 ;  /* 0x000000041b107825 */ /* 0x041fe200078e0218 */
[----:B------:R0:W-:Y:S04]  /*04b0*/  STG.E desc[UR12][R22.64], R21 ;  /* 0x0000001516007986 */ /* 0x0001e8000c10190c */
[----:B------:R-:W2:Y:S04]  /*04c0*/  LDG.E R20, desc[UR12][R18.64] ;  /* 0x0000000c12147981 */ /* 0x000ea8000c1e1900 */
[----:B------:R-:W2:Y:S01]  /*04d0*/  LDG.E R25, desc[UR12][R16.64] ;  /* 0x0000000c10197981 */ /* 0x000ea2000c1e1900 */
[----:B------:R-:W-:-:S04]  /*04e0*/  IMAD.WIDE R14, R27, 0x4, R16 ;  /* 0x000000041b0e7825 */ /* 0x000fc800078e0210 */
[----:B--2---:R-:W-:Y:S01]  /*04f0*/  FFMA R25, R25, R8, R20 ;  /* 0x0000000819197223 */ /* 0x004fe20000000014 */
[----:B0-----:R-:W-:-:S04]  /*0500*/  IMAD.WIDE R20, R27, 0x4, R18 ;  /* 0x000000041b147825 */ /* 0x001fc800078e0212 */
        /* <DEDUP_REMOVED lines=27> */
[----:B------:R-:W-:Y:S01]  /*06c0*/  UIADD3 UR5, UPT, UPT, UR5, 0x8, URZ ;  /* 0x0000000805057890 */ /* 0x000fe2000fffe0ff */
[----:B------:R-:W-:-:S02]  /*06d0*/  IADD3 R29, PT, PT, R29, 0x8, RZ ;  /* 0x000000081d1d7810 */ /* 0x000fc40007ffe0ff */
[C---:B------:R-:W-:Y:S01]  /*06e0*/  LEA R26, R27.reuse, R26, 0x3 ;  /* 0x0000001a1b1a7211 */ /* 0x040fe200078e18ff */
[----:B------:R-:W-:Y:S01]  /*06f0*/  UISETP.NE.AND UP0, UPT, UR5, URZ, UPT ;  /* 0x000000ff0500728c */ /* 0x000fe2000bf05270 */
[----:B------:R-:W-:Y:S01]  /*0700*/  LEA R28, R27, R28, 0x3 ;  /* 0x0000001c1b1c7211 */ /* 0x000fe200078e18ff */
[----:B--2---:R-:W-:-:S05]  /*0710*/  FFMA R18, R22, R8, R18 ;  /* 0x0000000816127223 */ /* 0x004fca0000000012 */
[----:B------:R0:W-:Y:S02]  /*0720*/  STG.E desc[UR12][R24.64], R18 ;  /* 0x0000001218007986 */ /* 0x0001e4000c10190c */
[----:B------:R-:W-:Y:S05]  /*0730*/  BRA.U UP0, `(.L_x_29) ;  /* 0xfffffffd00247547 */ /* 0x000fea000b83ffff */
[----:B------:R-:W-:-:S07]  /*0740*/  VIADD R29, R29, 0x1 ;  /* 0x000000011d1d7836 */ /* 0x000fce0000000000 */
.L_x_28:
[----:B------:R-:W-:-:S09]  /*0750*/  ULOP3.LUT UP0, URZ, UR8, 0x7, URZ, 0xc0, !UPT ;  /* 0x0000000708ff7892 */ /* 0x000fd2000f80c0ff */
[----:B------:R-:W-:Y:S05]  /*0760*/  BRA.U !UP0, `(.L_x_30) ;  /* 0x0000000508007547 */ /* 0x000fea000b800000 */
[----:B------:R-:W-:Y:S02]  /*0770*/  ISETP.GE.U32.AND P0, PT, R7, 0x3, PT ;  /* 0x000000030700780c */ /* 0x000fe40003f06070 */
[----:B------:R-:W-:-:S11]  /*0780*/  LOP3.LUT P1, RZ, R3, 0x3, RZ, 0xc0, !PT ;  /* 0x0000000303ff7812 */ /* 0x000fd6000782c0ff */
[----:B------:R-:W-:Y:S05]  /*0790*/  @!P0 BRA `(.L_x_31) ;  /* 0x0000000000748947 */ /* 0x000fea0003800000 */
[----:B------:R-:W1:Y:S08]  /*07a0*/  LDC R27, c[0x0][0x390] ;  /* 0x0000e400ff1b7b82 */ /* 0x000e700000000800 */
[----:B0-----:R-:W0:Y:S01]  /*07b0*/  LDC.64 R24, c[0x0][0x388] ;  /* 0x0000e200ff187b82 */ /* 0x001e220000000a00 */
[CC--:B-1----:R-:W-:Y:S02]  /*07c0*/  IMAD R23, R29.reuse, R27.reuse, R9 ;  /* 0x0000001b1d177224 */ /* 0x0c2fe400078e0209 */
[----:B------:R-:W-:-:S02]  /*07d0*/  IMAD R15, R29, R27, R4 ;  /* 0x0000001b1d0f7224 */ /* 0x000fc400078e0204 */
[----:B0-----:R-:W-:-:S04]  /*07e0*/  IMAD.WIDE R22, R23, 0x4, R24 ;  /* 0x0000000417167825 */ /* 0x001fc800078e0218 */
[----:B------:R-:W-:Y:S02]  /*07f0*/  IMAD.WIDE R24, R15, 0x4, R24 ;  /* 0x000000040f187825 */ /* 0x000fe400078e0218 */
[----:B------:R-:W2:Y:S04]  /*0800*/  LDG.E R15, desc[UR12][R22.64] ;  /* 0x0000000c160f7981 */ /* 0x000ea8000c1e1900 */
[----:B------:R-:W2:Y:S01]  /*0810*/  LDG.E R14, desc[UR12][R24.64] ;  /* 0x0000000c180e7981 */ /* 0x000ea2000c1e1900 */
[----:B------:R-:W-:-:S04]  /*0820*/  IMAD.WIDE R16, R27, 0x4, R22 ;  /* 0x000000041b107825 */ /* 0x000fc800078e0216 */
[----:B------:R-:W-:-:S04]  /*0830*/  IMAD.WIDE R18, R27, 0x4, R24 ;  /* 0x000000041b127825 */ /* 0x000fc800078e0218 */
[----:B--2---:R-:W-:-:S05]  /*0840*/  FFMA R26, R14, R8, R15 ;  /* 0x000000080e1a7223 */ /* 0x004fca000000000f */
[----:B------:R0:W-:Y:S04]  /*0850*/  STG.E desc[UR12][R22.64], R26 ;  /* 0x0000001a16007986 */ /* 0x0001e8000c10190c */
[----:B------:R-:W2:Y:S04]  /*0860*/  LDG.E R15, desc[UR12][R16.64] ;  /* 0x0000000c100f7981 */ /* 0x000ea8000c1e1900 */
[----:B------:R-:W2:Y:S01]  /*0870*/  LDG.E R14, desc[UR12][R18.64] ;  /* 0x0000000c120e7981 */ /* 0x000ea2000c1e1900 */
[----:B------:R-:W-:-:S04]  /*0880*/  IMAD.WIDE R20, R27, 0x4, R18 ;  /* 0x000000041b147825 */ /* 0x000fc800078e0212 */
[----:B--2---:R-:W-:Y:S01]  /*0890*/  FFMA R28, R14, R8, R15 ;  /* 0x000000080e1c7223 */ /* 0x004fe2000000000f */
[----:B------:R-:W-:-:S04]  /*08a0*/  IMAD.WIDE R14, R27, 0x4, R16 ;  /* 0x000000041b0e7825 */ /* 0x000fc800078e0210 */
[----:B------:R1:W-:Y:S04]  /*08b0*/  STG.E desc[UR12][R16.64], R28 ;  /* 0x0000001c10007986 */ /* 0x0003e8000c10190c */
[----:B------:R-:W2:Y:S04]  /*08c0*/  LDG.E R25, desc[UR12][R14.64] ;  /* 0x0000000c0e197981 */ /* 0x000ea8000c1e1900 */
[----:B------:R-:W2:Y:S01]  /*08d0*/  LDG.E R24, desc[UR12][R20.64] ;  /* 0x0000000c14187981 */ /* 0x000ea2000c1e1900 */
[----:B0-----:R-:W-:-:S04]  /*08e0*/  IMAD.WIDE R22, R27, 0x4, R14 ;  /* 0x000000041b167825 */ /* 0x001fc800078e020e */
[----:B--2---:R-:W-:Y:S01]  /*08f0*/  FFMA R19, R24, R8, R25 ;  /* 0x0000000818137223 */ /* 0x004fe20000000019 */
[----:B------:R-:W-:-:S04]  /*0900*/  IMAD.WIDE R24, R27, 0x4, R20 ;  /* 0x000000041b187825 */ /* 0x000fc800078e0214 */
[----:B------:R1:W-:Y:S04]  /*0910*/  STG.E desc[UR12][R14.64], R19 ;  /* 0x000000130e007986 */ /* 0x0003e8000c10190c */
[----:B------:R-:W2:Y:S04]  /*0920*/  LDG.E R24, desc[UR12][R24.64] ;  /* 0x0000000c18187981 */ /* 0x000ea8000c1e1900 */
[----:B------:R-:W2:Y:S01]  /*0930*/  LDG.E R27, desc[UR12][R22.64] ;  /* 0x0000000c161b7981 */ /* 0x000ea2000c1e1900 */
[----:B------:R-:W-:Y:S01]  /*0940*/  IADD3 R29, PT, PT, R29, 0x4, RZ ;  /* 0x000000041d1d7810 */ /* 0x000fe20007ffe0ff */
[----:B--2---:R-:W-:-:S05]  /*0950*/  FFMA R27, R24, R8, R27 ;  /* 0x00000008181b7223 */ /* 0x004fca000000001b */
[----:B------:R1:W-:Y:S02]  /*0960*/  STG.E desc[UR12][R22.64], R27 ;  /* 0x0000001b16007986 */ /* 0x0003e4000c10190c */
.L_x_31:
[----:B------:R-:W-:Y:S05]  /*0970*/  @!P1 BRA `(.L_x_30) ;  /* 0x00000000007c9947 */ /* 0x000fea0003800000 */
[----:B01----:R-:W-:-:S04]  /*0980*/  LOP3.LUT R14, R5, 0x3, RZ, 0xc0, !PT ;  /* 0x00000003050e7812 */ /* 0x003fc800078ec0ff */
[----:B------:R-:W-:-:S13]  /*0990*/  ISETP.NE.AND P0, PT, R14, 0x1, PT ;  /* 0x000000010e00780c */ /* 0x000fda0003f05270 */
[----:B------:R-:W0:Y:S08]  /*09a0*/  @P0 LDC R18, c[0x0][0x390] ;  /* 0x0000e400ff120b82 */ /* 0x000e300000000800 */
[----:B------:R-:W1:Y:S01]  /*09b0*/  @P0 LDC.64 R22, c[0x0][0x388] ;  /* 0x0000e200ff160b82 */ /* 0x000e620000000a00 */
[CC--:B0-----:R-:W-:Y:S02]  /*09c0*/  @P0 IMAD R15, R29.reuse, R18.reuse, R9 ;  /* 0x000000121d0f0224 */ /* 0x0c1fe400078e0209 */
[----:B------:R-:W-:-:S02]  /*09d0*/  @P0 IMAD R17, R29, R18, R4 ;  /* 0x000000121d110224 */ /* 0x000fc400078e0204 */
[----:B-1----:R-:W-:-:S04]  /*09e0*/  @P0 IMAD.WIDE R14, R15, 0x4, R22 ;  /* 0x000000040f0e0825 */ /* 0x002fc800078e0216 */
[----:B------:R-:W-:Y:S02]  /*09f0*/  @P0 IMAD.WIDE R22, R17, 0x4, R22 ;  /* 0x0000000411160825 */ /* 0x000fe400078e0216 */
[----:B------:R-:W2:Y:S04]  /*0a00*/  @P0 LDG.E R17, desc[UR12][R14.64] ;  /* 0x0000000c0e110981 */ /* 0x000ea8000c1e1900 */
[----:B------:R-:W2:Y:S01]  /*0a10*/  @P0 LDG.E R16, desc[UR12][R22.64] ;  /* 0x0000000c16100981 */ /* 0x000ea2000c1e1900 */
[----:B------:R-:W-:-:S04]  /*0a20*/  LOP3.LUT R20, R5, 0x1, RZ, 0xc0, !PT ;  /* 0x0000000105147812 */ /* 0x000fc800078ec0ff */
[----:B------:R-:W-:-:S13]  /*0a30*/  ISETP.NE.U32.AND P1, PT, R20, 0x1, PT ;  /* 0x000000011400780c */ /* 0x000fda0003f25070 */
[----:B------:R-:W0:Y:S08]  /*0a40*/  @!P1 LDC R24, c[0x0][0x390] ;  /* 0x0000e400ff189b82 */ /* 0x000e300000000800 */
[----:B------:R-:W1:Y:S01]  /*0a50*/  @!P1 LDC.64 R20, c[0x0][0x388] ;  /* 0x0000e200ff149b82 */ /* 0x000e620000000a00 */
[----:B--2---:R-:W-:Y:S01]  /*0a60*/  @P0 FFMA R25, R16, R8, R17 ;  /* 0x0000000810190223 */ /* 0x004fe20000000011 */
[----:B------:R-:W-:-:S04]  /*0a70*/  @P0 IMAD.WIDE R16, R18, 0x4, R22 ;  /* 0x0000000412100825 */ /* 0x000fc800078e0216 */
[----:B------:R-:W-:Y:S01]  /*0a80*/  @P0 IMAD.WIDE R18, R18, 0x4, R14 ;  /* 0x0000000412120825 */ /* 0x000fe200078e020e */
[----:B------:R1:W-:Y:S04]  /*0a90*/  @P0 STG.E desc[UR12][R14.64], R25 ;  /* 0x000000190e000986 */ /* 0x0003e8000c10190c */
[----:B------:R-:W2:Y:S04]  /*0aa0*/  @P0 LDG.E R16, desc[UR12][R16.64] ;  /* 0x0000000c10100981 */ /* 0x000ea8000c1e1900 */
[----:B------:R-:W2:Y:S01]  /*0ab0*/  @P0 LDG.E R27, desc[UR12][R18.64] ;  /* 0x0000000c121b0981 */ /* 0x000ea2000c1e1900 */
[----:B------:R-:W-:-:S05]  /*0ac0*/  @P0 IADD3 R29, PT, PT, R29, 0x2, RZ ;  /* 0x000000021d1d0810 */ /* 0x000fca0007ffe0ff */
[CC--:B0-----:R-:W-:Y:S02]  /*0ad0*/  @!P1 IMAD R23, R29.reuse, R24.reuse, R4 ;  /* 0x000000181d179224 */ /* 0x0c1fe400078e0204 */
[----:B------:R-:W-:Y:S02]  /*0ae0*/  @!P1 IMAD R9, R29, R24, R9 ;  /* 0x000000181d099224 */ /* 0x000fe400078e0209 */
[----:B-1----:R-:W-:-:S04]  /*0af0*/  @!P1 IMAD.WIDE R14, R23, 0x4, R20 ;  /* 0x00000004170e9825 */ /* 0x002fc800078e0214 */
[----:B------:R-:W-:-:S04]  /*0b00*/  @!P1 IMAD.WIDE R20, R9, 0x4, R20 ;  /* 0x0000000409149825 */ /* 0x000fc800078e0214 */
[----:B--2---:R-:W-:-:S05]  /*0b10*/  @P0 FFMA R27, R16, R8, R27 ;  /* 0x00000008101b0223 */ /* 0x004fca000000001b */
[----:B------:R2:W-:Y:S04]  /*0b20*/  @P0 STG.E desc[UR12][R18.64], R27 ;  /* 0x0000001b12000986 */ /* 0x0005e8000c10190c */
[----:B------:R-:W3:Y:S04]  /*0b30*/  @!P1 LDG.E R14, desc[UR12][R14.64] ;  /* 0x0000000c0e0e9981 */ /* 0x000ee8000c1e1900 */
[----:B------:R-:W3:Y:S02]  /*0b40*/  @!P1 LDG.E R9, desc[UR12][R20.64] ;  /* 0x0000000c14099981 */ /* 0x000ee4000c1e1900 */
[----:B---3--:R-:W-:-:S05]  /*0b50*/  @!P1 FFMA R9, R14, R8, R9 ;  /* 0x000000080e099223 */ /* 0x008fca0000000009 */
[----:B------:R2:W-:Y:S02]  /*0b60*/  @!P1 STG.E desc[UR12][R20.64], R9 ;  /* 0x0000000914009986 */ /* 0x0005e4000c10190c */
.L_x_30:
[----:B--2---:R-:W-:-:S05]  /*0b70*/  FADD R9, -R8, -RZ ;  /* 0x800000ff08097221 */ /* 0x004fca0000000100 */
[----:B------:R2:W-:Y:S01]  /*0b80*/  STG.E desc[UR12][R12.64], R9 ;  /* 0x000000090c007986 */ /* 0x0005e2000c10190c */
[----:B------:R-:W-:Y:S05]  /*0b90*/  @P2 BRA `(.L_x_32) ;  /* 0xfffffff400982947 */ /* 0x000fea000383ffff */
.L_x_26:
[----:B------:R-:W3:Y:S01]  /*0ba0*/  LDCU UR4, c[0x0][0x380] ;  /* 0x00007000ff0477ac */ /* 0x000ee20008000800 */
[----:B------:R-:W-:Y:S01]  /*0bb0*/  IADD3 R2, PT, PT, R2, 0x1, RZ ;  /* 0x0000000102027810 */ /* 0x000fe20007ffe0ff */
[----:B------:R-:W-:Y:S01]  /*0bc0*/  VIADD R0, R0, 0x1 ;  /* 0x0000000100007836 */ /* 0x000fe20000000000 */
[----:B---3--:R-:W-:-:S03]  /*0bd0*/  UISETP.NE.AND UP0, UPT, UR7, UR4, UPT ;  /* 0x000000040700728c */ /* 0x008fc6000bf05270 */
[----:B------:R-:W-:-:S06]  /*0be0*/  UMOV UR4, UR7 ;  /* 0x0000000700047c82 */ /* 0x000fcc0008000000 */
[----:B------:R-:W-:Y:S05]  /*0bf0*/  BRA.U UP0, `(.L_x_33) ;  /* 0xfffffff500247547 */ /* 0x000fea000b83ffff */
[----:B01----:R-:W-:Y:S05]  /*0c00*/  EXIT ;  /* 0x000000000000794d */ /* 0x003fea0003800000 */
        .weak           $__internal_1_$__cuda_sm3x_div_rn_noftz_f32_slowpath
        .type           $__internal_1_$__cuda_sm3x_div_rn_noftz_f32_slowpath,@function
        .size           $__internal_1_$__cuda_sm3x_div_rn_noftz_f32_slowpath,(.L_x_44 - $__internal_1_$__cuda_sm3x_div_rn_noftz_f32_slowpath)
$__internal_1_$__cuda_sm3x_div_rn_noftz_f32_slowpath:
[----:B------:R-:W-:Y:S02]  /*0c10*/  SHF.R.U32.HI R17, RZ, 0x17, R14 ;  /* 0x00000017ff117819 */ /* 0x000fe4000001160e */
[----:B------:R-:W-:Y:S02]  /*0c20*/  SHF.R.U32.HI R8, RZ, 0x17, R15 ;  /* 0x00000017ff087819 */ /* 0x000fe4000001160f */
[----:B------:R-:W-:Y:S02]  /*0c30*/  LOP3.LUT R17, R17, 0xff, RZ, 0xc0, !PT ;  /* 0x000000ff11117812 */ /* 0x000fe400078ec0ff */
[----:B------:R-:W-:Y:S02]  /*0c40*/  LOP3.LUT R20, R8, 0xff, RZ, 0xc0, !PT ;  /* 0x000000ff08147812 */ /* 0x000fe400078ec0ff */
[----:B------:R-:W-:Y:S02]  /*0c50*/  IADD3 R21, PT, PT, R17, -0x1, RZ ;  /* 0xffffffff11157810 */ /* 0x000fe40007ffe0ff */
[----:B------:R-:W-:-:S02]  /*0c60*/  IADD3 R19, PT, PT, R20, -0x1, RZ ;  /* 0xffffffff14137810 */ /* 0x000fc40007ffe0ff */
[----:B------:R-:W-:-:S04]  /*0c70*/  ISETP.GT.U32.AND P0, PT, R21, 0xfd, PT ;  /* 0x000000fd1500780c */ /* 0x000fc80003f04070 */
[----:B------:R-:W-:-:S13]  /*0c80*/  ISETP.GT.U32.OR P0, PT, R19, 0xfd, P0 ;  /* 0x000000fd1300780c */ /* 0x000fda0000704470 */
[----:B------:R-:W-:Y:S01]  /*0c90*/  @!P0 MOV R18, RZ ;  /* 0x000000ff00128202 */ /* 0x000fe20000000f00 */
[----:B------:R-:W-:Y:S06]  /*0ca0*/  @!P0 BRA `(.L_x_34) ;  /* 0x0000000000608947 */ /* 0x000fec0003800000 */
[----:B------:R-:W-:Y:S01]  /*0cb0*/  FSETP.GTU.FTZ.AND P0, PT, |R15|, +INF , PT ;  /* 0x7f8000000f00780b */ /* 0x000fe20003f1c200 */
[----:B------:R-:W-:Y:S01]  /*0cc0*/  IMAD.MOV.U32 R8, RZ, RZ, R14 ;  /* 0x000000ffff087224 */ /* 0x000fe200078e000e */
[----:B------:R-:W-:-:S04]  /*0cd0*/  FSETP.GTU.FTZ.AND P1, PT, |R14|, +INF , PT ;  /* 0x7f8000000e00780b */ /* 0x000fc80003f3c200 */
[----:B------:R-:W-:-:S13]  /*0ce0*/  PLOP3.LUT P0, PT, P0, P1, PT, 0xf8, 0x8f ;  /* 0x00000000008f781c */ /* 0x000fda0000703f70 */
[----:B------:R-:W-:Y:S05]  /*0cf0*/  @P0 BRA `(.L_x_35) ;  /* 0x0000000400440947 */ /* 0x000fea0003800000 */
[----:B------:R-:W-:-:S13]  /*0d00*/  LOP3.LUT P0, RZ, R14, 0x7fffffff, R15, 0xc8, !PT ;  /* 0x7fffffff0eff7812 */ /* 0x000fda000780c80f */
[----:B------:R-:W-:Y:S05]  /*0d10*/  @!P0 BRA `(.L_x_36) ;  /* 0x0000000400348947 */ /* 0x000fea0003800000 */
[C---:B------:R-:W-:Y:S02]  /*0d20*/  FSETP.NEU.FTZ.AND P3, PT, |R15|.reuse, +INF , PT ;  /* 0x7f8000000f00780b */ /* 0x040fe40003f7d200 */
        /* <DEDUP_REMOVED lines=12> */
[----:B------:R-:W-:Y:S01]  /*0df0*/  @!P0 FFMA R15, R15, 1.84467440737095516160e+19, RZ ;  /* 0x5f8000000f0f8823 */ /* 0x000fe200000000ff */
[----:B------:R-:W-:Y:S01]  /*0e00*/  @!P0 MOV R18, 0xffffffc0 ;  /* 0xffffffc000128802 */ /* 0x000fe20000000f00 */
[----:B------:R-:W-:-:S03]  /*0e10*/  @!P1 FFMA R14, R8, 1.84467440737095516160e+19, RZ ;  /* 0x5f800000080e9823 */ /* 0x000fc600000000ff */
[----:B------:R-:W-:-:S07]  /*0e20*/  @!P1 IADD3 R18, PT, PT, R18, 0x40, RZ ;  /* 0x0000004012129810 */ /* 0x000fce0007ffe0ff */
.L_x_34:
[----:B------:R-:W-:Y:S02]  /*0e30*/  LEA R19, R17, 0xc0800000, 0x17 ;  /* 0xc080000011137811 */ /* 0x000fe400078eb8ff */
[----:B------:R-:W-:-:S03]  /*0e40*/  IADD3 R20, PT, PT, R20, -0x7f, RZ ;  /* 0xffffff8114147810 */ /* 0x000fc60007ffe0ff */
[----:B------:R-:W-:Y:S02]  /*0e50*/  IMAD.IADD R19, R14, 0x1, -R19 ;  /* 0x000000010e137824 */ /* 0x000fe400078e0a13 */
[C---:B------:R-:W-:Y:S02]  /*0e60*/  IMAD R8, R20.reuse, -0x800000, R15 ;  /* 0xff80000014087824 */ /* 0x040fe400078e020f */
[----:B------:R0:W1:Y:S01]  /*0e70*/  MUFU.RCP R14, R19 ;  /* 0x00000013000e7308 */ /* 0x0000620000001000 */
[----:B------:R-:W-:Y:S01]  /*0e80*/  FADD.FTZ R21, -R19, -RZ ;  /* 0x800000ff13157221 */ /* 0x000fe20000010100 */
[----:B0-----:R-:W-:-:S04]  /*0e90*/  IADD3 R19, PT, PT, R20, 0x7f, -R17 ;  /* 0x0000007f14137810 */ /* 0x001fc80007ffe811 */
[----:B------:R-:W-:Y:S01]  /*0ea0*/  IADD3 R19, PT, PT, R19, R18, RZ ;  /* 0x0000001213137210 */ /* 0x000fe20007ffe0ff */
[----:B-1----:R-:W-:-:S04]  /*0eb0*/  FFMA R23, R14, R21, 1 ;  /* 0x3f8000000e177423 */ /* 0x002fc80000000015 */
[----:B------:R-:W-:-:S04]  /*0ec0*/  FFMA R15, R14, R23, R14 ;  /* 0x000000170e0f7223 */ /* 0x000fc8000000000e */
[----:B------:R-:W-:-:S04]  /*0ed0*/  FFMA R14, R8, R15, RZ ;  /* 0x0000000f080e7223 */ /* 0x000fc800000000ff */
[----:B------:R-:W-:-:S04]  /*0ee0*/  FFMA R22, R21, R14, R8 ;  /* 0x0000000e15167223 */ /* 0x000fc80000000008 */
[----:B------:R-:W-:-:S04]  /*0ef0*/  FFMA R14, R15, R22, R14 ;  /* 0x000000160f0e7223 */ /* 0x000fc8000000000e */
[----:B------:R-:W-:-:S04]  /*0f00*/  FFMA R21, R21, R14, R8 ;  /* 0x0000000e15157223 */ /* 0x000fc80000000008 */
[----:B------:R-:W-:-:S05]  /*0f10*/  FFMA R8, R15, R21, R14 ;  /* 0x000000150f087223 */ /* 0x000fca000000000e */
[----:B------:R-:W-:-:S04]  /*0f20*/  SHF.R.U32.HI R17, RZ, 0x17, R8 ;  /* 0x00000017ff117819 */ /* 0x000fc80000011608 */
[----:B------:R-:W-:-:S04]  /*0f30*/  LOP3.LUT R17, R17, 0xff, RZ, 0xc0, !PT ;  /* 0x000000ff11117812 */ /* 0x000fc800078ec0ff */
[----:B------:R-:W-:-:S04]  /*0f40*/  IADD3 R20, PT, PT, R17, R19, RZ ;  /* 0x0000001311147210 */ /* 0x000fc80007ffe0ff */
[----:B------:R-:W-:-:S04]  /*0f50*/  IADD3 R17, PT, PT, R20, -0x1, RZ ;  /* 0xffffffff14117810 */ /* 0x000fc80007ffe0ff */
        /* <DEDUP_REMOVED lines=9> */
[-CC-:B------:R-:W-:Y:S01]  /*0ff0*/  FFMA.RZ R17, R15, R21.reuse, R14.reuse ;  /* 0x000000150f117223 */ /* 0x180fe2000000c00e */
[C---:B------:R-:W-:Y:S02]  /*1000*/  ISETP.NE.AND P3, PT, R20.reuse, RZ, PT ;  /* 0x000000ff1400720c */ /* 0x040fe40003f65270 */
[C---:B------:R-:W-:Y:S02]  /*1010*/  ISETP.NE.AND P1, PT, R20.reuse, RZ, PT ;  /* 0x000000ff1400720c */ /* 0x040fe40003f25270 */
[----:B------:R-:W-:Y:S01]  /*1020*/  LOP3.LUT R18, R17, 0x7fffff, RZ, 0xc0, !PT ;  /* 0x007fffff11127812 */ /* 0x000fe200078ec0ff */
[CCC-:B------:R-:W-:Y:S01]  /*1030*/  FFMA.RP R17, R15.reuse, R21.reuse, R14.reuse ;  /* 0x000000150f117223 */ /* 0x1c0fe2000000800e */
[----:B------:R-:W-:Y:S01]  /*1040*/  FFMA.RM R14, R15, R21, R14 ;  /* 0x000000150f0e7223 */ /* 0x000fe2000000400e */
[----:B------:R-:W-:Y:S01]  /*1050*/  VIADD R15, R20, 0x20 ;  /* 0x00000020140f7836 */ /* 0x000fe20000000000 */
        /* <DEDUP_REMOVED lines=11> */
[----:B------:R-:W-:-:S04]  /*1110*/  LOP3.LUT R14, R14, R17, RZ, 0xc0, !PT ;  /* 0x000000110e0e7212 */ /* 0x000fc800078ec0ff */
[----:B------:R-:W-:-:S04]  /*1120*/  IADD3 R15, PT, PT, R15, R14, RZ ;  /* 0x0000000e0f0f7210 */ /* 0x000fc80007ffe0ff */
[----:B------:R-:W-:Y:S01]  /*1130*/  LOP3.LUT R8, R15, R8, RZ, 0xfc, !PT ;  /* 0x000000080f087212 */ /* 0x000fe200078efcff */
[----:B------:R-:W-:Y:S06]  /*1140*/  BRA `(.L_x_41) ;  /* 0x0000000000347947 */ /* 0x000fec0003800000 */
.L_x_40:
[----:B------:R-:W-:-:S04]  /*1150*/  LOP3.LUT R8, R8, 0x80000000, RZ, 0xc0, !PT ;  /* 0x8000000008087812 */ /* 0x000fc800078ec0ff */
[----:B------:R-:W-:Y:S01]  /*1160*/  LOP3.LUT R8, R8, 0x7f800000, RZ, 0xfc, !PT ;  /* 0x7f80000008087812 */ /* 0x000fe200078efcff */
[----:B------:R-:W-:Y:S06]  /*1170*/  BRA `(.L_x_41) ;  /* 0x0000000000287947 */ /* 0x000fec0003800000 */
.L_x_39:
[----:B------:R-:W-:Y:S01]  /*1180*/  LEA R8, R19, R8, 0x17 ;  /* 0x0000000813087211 */ /* 0x000fe200078eb8ff */
[----:B------:R-:W-:Y:S06]  /*1190*/  BRA `(.L_x_41) ;  /* 0x0000000000207947 */ /* 0x000fec0003800000 */
.L_x_38:
[----:B------:R-:W-:-:S04]  /*11a0*/  LOP3.LUT R8, R14, 0x80000000, R15, 0x48, !PT ;  /* 0x800000000e087812 */ /* 0x000fc800078e480f */
[----:B------:R-:W-:Y:S01]  /*11b0*/  LOP3.LUT R8, R8, 0x7f800000, RZ, 0xfc, !PT ;  /* 0x7f80000008087812 */ /* 0x000fe200078efcff */
[----:B------:R-:W-:Y:S06]  /*11c0*/  BRA `(.L_x_41) ;  /* 0x0000000000147947 */ /* 0x000fec0003800000 */
.L_x_37:
[----:B------:R-:W-:Y:S01]  /*11d0*/  LOP3.LUT R8, R14, 0x80000000, R15, 0x48, !PT ;  /* 0x800000000e087812 */ /* 0x000fe200078e480f */
[----:B------:R-:W-:Y:S06]  /*11e0*/  BRA `(.L_x_41) ;  /* 0x00000000000c7947 */ /* 0x000fec0003800000 */
.L_x_36:
[----:B------:R-:W0:Y:S01]  /*11f0*/  MUFU.RSQ R8, -QNAN ;  /* 0xffc0000000087908 */ /* 0x000e220000001400 */
[----:B------:R-:W-:Y:S05]  /*1200*/  BRA `(.L_x_41) ;  /* 0x0000000000047947 */ /* 0x000fea0003800000 */
.L_x_35:
[----:B------:R-:W-:-:S07]  /*1210*/  FADD.FTZ R8, R15, R8 ;  /* 0x000000080f087221 */ /* 0x000fce0000010000 */
.L_x_41:
[----:B------:R-:W-:-:S04]  /*1220*/  HFMA2 R17, -RZ, RZ, 0, 0 ;  /* 0x00000000ff117431 */ /* 0x000fc800000001ff */
[----:B0-----:R-:W-:Y:S05]  /*1230*/  RET.REL.NODEC R16 `(_Z8k_lu_f32iPfii) ;  /* 0xffffffec10707950 */ /* 0x001fea0003c3ffff */
.L_x_42:
        /* <DEDUP_REMOVED lines=12> */
.L_x_44:


//--------------------- .nv.shared.reserved.0     --------------------------
	.section	.nv.shared.reserved.0,"aw",@nobits
	.weak		__nv_reservedSMEM_offset_0_alias
	.size		__nv_reservedSMEM_offset_0_alias, 0, 64
	.other		__nv_reservedSMEM_offset_0_alias,@"STO_CUDA_RESERVED_SHARED STV_DEFAULT"
__nv_reservedSMEM_offset_0_alias:
	.zero		0
	.zero		64


//--------------------- .nv.constant0._Z20k_lu_solve_upper_f32iiPKfiiS0_iiPfii --------------------------
	.section	.nv.constant0._Z20k_lu_solve_upper_f32iiPKfiiS0_iiPfii,"a",@progbits
	.sectionflags	@""
	.align	4
.nv.constant0._Z20k_lu_solve_upper_f32iiPKfiiS0_iiPfii:
	.zero		952


//--------------------- .nv.constant0._Z20k_lu_solve_lower_f32iiPKfiiS0_iiPfii --------------------------
	.section	.nv.constant0._Z20k_lu_solve_lower_f32iiPKfiiS0_iiPfii,"a",@progbits
	.sectionflags	@""
	.align	4
.nv.constant0._Z20k_lu_solve_lower_f32iiPKfiiS0_iiPfii:
	.zero		952


//--------------------- .nv.constant0._Z8k_lu_f32iPfii --------------------------
	.section	.nv.constant0._Z8k_lu_f32iPfii,"a",@progbits
	.sectionflags	@""
	.align	4
.nv.constant0._Z8k_lu_f32iPfii:
	.zero		920


//--------------------- SYMBOLS --------------------------

	.type		.nv.reservedSmem.offset0,@object
	.size		.nv.reservedSmem.offset0,0x4
